// auto-generated by cutlass_sweep.gemm — config: {"arch": "sm_90", "cluster_m": 1, "cluster_n": 1, "dtype": "fp16", "stages": 4, "tile_k": 32, "tile_m": 256, "tile_n": 128}
#include "cutlass/cutlass.h"
#include "cutlass/gemm/collective/collective_builder.hpp"
#include "cutlass/gemm/device/gemm_universal_adapter.h"
#include "cutlass/gemm/kernel/gemm_universal.hpp"
#include "cutlass/epilogue/collective/collective_builder.hpp"

using ElemA = cutlass::half_t;
using ElemB = cutlass::half_t;
using ElemCD = cutlass::half_t;
using Acc  = float;
using TileShape    = cute::Shape<cute::_256, cute::_128, cute::_32>;
using ClusterShape = cute::Shape<cute::_1, cute::_1, cute::_1>;

using CollectiveEpilogue = typename cutlass::epilogue::collective::CollectiveBuilder<
    cutlass::arch::Sm90, cutlass::arch::OpClassTensorOp,
    TileShape, ClusterShape,
    cutlass::epilogue::collective::EpilogueTileAuto,
    Acc, Acc,
    ElemCD, cutlass::layout::RowMajor, 128 / cutlass::sizeof_bits<ElemCD>::value,
    ElemCD, cutlass::layout::RowMajor, 128 / cutlass::sizeof_bits<ElemCD>::value,
    cutlass::epilogue::collective::EpilogueScheduleAuto
  >::CollectiveOp;

using CollectiveMainloop = typename cutlass::gemm::collective::CollectiveBuilder<
    cutlass::arch::Sm90, cutlass::arch::OpClassTensorOp,
    ElemA, cutlass::layout::RowMajor, 128 / cutlass::sizeof_bits<ElemA>::value,
    ElemB, cutlass::layout::ColumnMajor, 128 / cutlass::sizeof_bits<ElemB>::value,
    Acc,
    TileShape, ClusterShape,
    cutlass::gemm::collective::StageCount<4>,
    cutlass::gemm::collective::KernelScheduleAuto
  >::CollectiveOp;

using GemmKernel = cutlass::gemm::kernel::GemmUniversal<
    cute::Shape<int,int,int,int>,
    CollectiveMainloop,
    CollectiveEpilogue
>;
using Gemm = cutlass::gemm::device::GemmUniversalAdapter<GemmKernel>;

// Force the device kernel symbol into the cubin without needing a host main.
auto* _anchor = &cutlass::device_kernel<GemmKernel>;


// ===== COMPILED SASS (sm_90a) =====

	.target	sm_90a

	.elftype	@"ET_EXEC"


//--------------------- .note.nv.tkinfo           --------------------------
	.section	.note.nv.tkinfo,"",@"SHT_NOTE"
	.sectionflags	@"SHF_NOTE_NV_TKINFO"
	.tkinfo
        /*0018*/ 	.word	0x00000002
        /*0030*/ 	.string	""
        /*0030*/ 	.string	"ptxas"
        /*0030*/ 	.string	"Cuda compilation tools, release 13.0, V13.0.88"
        /*0030*/ 	.string	"Build cuda_13.0.r13.0/compiler.36424714_0"
        /*0030*/ 	.string	"-arch sm_90a -m 64 "



//--------------------- .note.nv.cuinfo           --------------------------
	.section	.note.nv.cuinfo,"",@"SHT_NOTE"
	.sectionflags	@"SHF_NOTE_NV_CUINFO"
        /*0018*/ 	.short	0x0002
        /*001a*/ 	.short	0x005a
        /*001c*/ 	.short	0x0082
	.zero		2


//--------------------- .nv.info                  --------------------------
	.section	.nv.info,"",@"SHT_CUDA_INFO"
	.align	4


	//----- nvinfo : EIATTR_REGCOUNT
	.align		4
        /*0000*/ 	.byte	0x04, 0x2f
        /*0002*/ 	.short	(.L_15 - .L_14)
	.align		4
.L_14:
        /*0004*/ 	.word	index@(_ZN7cutlass13device_kernelINS_4gemm6kernel13GemmUniversalIN4cute5tupleIJiiiiEEENS1_10collective13CollectiveMmaINS1_34MainloopSm90TmaGmmaWarpSpecializedILi4ENS5_IJNS4_1CILi1EEESB_SB_EEENS1_35KernelTmaWarpSpecializedCooperativeEEENS5_IJNSA_ILi256EEENSA_ILi128EEENSA_ILi32EEEEEENS_6half_tENS5_IJlSB_lEEESJ_SK_NS4_8TiledMMAINS4_8MMA_AtomIJNS4_4SM904GMMA26MMA_64x128x16_F32F16F16_SSILNSO_5MajorE0ELSQ_0ELNSO_7ScaleInE1ELSR_1EEEEEENS4_6LayoutINS5_IJNSA_ILi2EEESB_SB_EEENS5_IJSB_NSA_ILi0EEESX_EEEEENS5_IJNS4_10UnderscoreES10_S10_EEEEENS4_13SM90_TMA_LOADENS4_14ComposedLayoutINS4_7SwizzleILi2ELi4ELi3EEENS4_18smem_ptr_flag_bitsILi16EEENSU_INS5_IJNSA_ILi8EEESH_EEENS5_IJSH_SB_EEEEEEEvNS4_8identityES13_S1D_vS1E_EENS_8epilogue10collective6detail29Sm90TmaWarpSpecializedAdapterINS1H_15DefaultEpilogueISJ_SK_SK_NS1G_6thread17LinearCombinationISJ_Li1EffLNS1L_9ScaleType4KindE0ELNS_15FloatRoundStyleE2ESJ_EENS1_15EpilogueDefaultEEEEEvvEEEEvNT_6ParamsE)
        /*0008*/ 	.word	0x000000a8


	//----- nvinfo : EIATTR_FRAME_SIZE
	.align		4
.L_15:
        /*000c*/ 	.byte	0x04, 0x11
        /*000e*/ 	.short	(.L_17 - .L_16)
	.align		4
.L_16:
        /*0010*/ 	.word	index@(_ZN7cutlass13device_kernelINS_4gemm6kernel13GemmUniversalIN4cute5tupleIJiiiiEEENS1_10collective13CollectiveMmaINS1_34MainloopSm90TmaGmmaWarpSpecializedILi4ENS5_IJNS4_1CILi1EEESB_SB_EEENS1_35KernelTmaWarpSpecializedCooperativeEEENS5_IJNSA_ILi256EEENSA_ILi128EEENSA_ILi32EEEEEENS_6half_tENS5_IJlSB_lEEESJ_SK_NS4_8TiledMMAINS4_8MMA_AtomIJNS4_4SM904GMMA26MMA_64x128x16_F32F16F16_SSILNSO_5MajorE0ELSQ_0ELNSO_7ScaleInE1ELSR_1EEEEEENS4_6LayoutINS5_IJNSA_ILi2EEESB_SB_EEENS5_IJSB_NSA_ILi0EEESX_EEEEENS5_IJNS4_10UnderscoreES10_S10_EEEEENS4_13SM90_TMA_LOADENS4_14ComposedLayoutINS4_7SwizzleILi2ELi4ELi3EEENS4_18smem_ptr_flag_bitsILi16EEENSU_INS5_IJNSA_ILi8EEESH_EEENS5_IJSH_SB_EEEEEEEvNS4_8identityES13_S1D_vS1E_EENS_8epilogue10collective6detail29Sm90TmaWarpSpecializedAdapterINS1H_15DefaultEpilogueISJ_SK_SK_NS1G_6thread17LinearCombinationISJ_Li1EffLNS1L_9ScaleType4KindE0ELNS_15FloatRoundStyleE2ESJ_EENS1_15EpilogueDefaultEEEEEvvEEEEvNT_6ParamsE)
        /*0014*/ 	.word	0x00000000


	//----- nvinfo : EIATTR_MIN_STACK_SIZE
	.align		4
.L_17:
        /*0018*/ 	.byte	0x04, 0x12
        /*001a*/ 	.short	(.L_19 - .L_18)
	.align		4
.L_18:
        /*001c*/ 	.word	index@(_ZN7cutlass13device_kernelINS_4gemm6kernel13GemmUniversalIN4cute5tupleIJiiiiEEENS1_10collective13CollectiveMmaINS1_34MainloopSm90TmaGmmaWarpSpecializedILi4ENS5_IJNS4_1CILi1EEESB_SB_EEENS1_35KernelTmaWarpSpecializedCooperativeEEENS5_IJNSA_ILi256EEENSA_ILi128EEENSA_ILi32EEEEEENS_6half_tENS5_IJlSB_lEEESJ_SK_NS4_8TiledMMAINS4_8MMA_AtomIJNS4_4SM904GMMA26MMA_64x128x16_F32F16F16_SSILNSO_5MajorE0ELSQ_0ELNSO_7ScaleInE1ELSR_1EEEEEENS4_6LayoutINS5_IJNSA_ILi2EEESB_SB_EEENS5_IJSB_NSA_ILi0EEESX_EEEEENS5_IJNS4_10UnderscoreES10_S10_EEEEENS4_13SM90_TMA_LOADENS4_14ComposedLayoutINS4_7SwizzleILi2ELi4ELi3EEENS4_18smem_ptr_flag_bitsILi16EEENSU_INS5_IJNSA_ILi8EEESH_EEENS5_IJSH_SB_EEEEEEEvNS4_8identityES13_S1D_vS1E_EENS_8epilogue10collective6detail29Sm90TmaWarpSpecializedAdapterINS1H_15DefaultEpilogueISJ_SK_SK_NS1G_6thread17LinearCombinationISJ_Li1EffLNS1L_9ScaleType4KindE0ELNS_15FloatRoundStyleE2ESJ_EENS1_15EpilogueDefaultEEEEEvvEEEEvNT_6ParamsE)
        /*0020*/ 	.word	0x00000000
.L_19:


//--------------------- .nv.compat                --------------------------
	.section	.nv.compat,"",@"SHT_CUDA_COMPAT_INFO"
	.align	4
        /*0000*/ 	.byte	0x02, 0x09, 0x01, 0x00, 0x02, 0x02, 0x04, 0x00, 0x02, 0x05, 0x05, 0x00, 0x03, 0x07, 0x01, 0x01
        /*0010*/ 	.byte	0x02, 0x03, 0x01, 0x00, 0x02, 0x06, 0x01, 0x00, 0x04, 0x0b, 0x08, 0x00, 0x00, 0x00, 0x00, 0x00
        /*0020*/ 	.byte	0x00, 0x00, 0x00, 0x00


//--------------------- .nv.info._ZN7cutlass13device_kernelINS_4gemm6kernel13GemmUniversalIN4cute5tupleIJiiiiEEENS1_10collective13CollectiveMmaINS1_34MainloopSm90TmaGmmaWarpSpecializedILi4ENS5_IJNS4_1CILi1EEESB_SB_EEENS1_35KernelTmaWarpSpecializedCooperativeEEENS5_IJNSA_ILi256EEENSA_ILi128EEENSA_ILi32EEEEEENS_6half_tENS5_IJlSB_lEEESJ_SK_NS4_8TiledMMAINS4_8MMA_AtomIJNS4_4SM904GMMA26MMA_64x128x16_F32F16F16_SSILNSO_5MajorE0ELSQ_0ELNSO_7ScaleInE1ELSR_1EEEEEENS4_6LayoutINS5_IJNSA_ILi2EEESB_SB_EEENS5_IJSB_NSA_ILi0EEESX_EEEEENS5_IJNS4_10UnderscoreES10_S10_EEEEENS4_13SM90_TMA_LOADENS4_14ComposedLayoutINS4_7SwizzleILi2ELi4ELi3EEENS4_18smem_ptr_flag_bitsILi16EEENSU_INS5_IJNSA_ILi8EEESH_EEENS5_IJSH_SB_EEEEEEEvNS4_8identityES13_S1D_vS1E_EENS_8epilogue10collective6detail29Sm90TmaWarpSpecializedAdapterINS1H_15DefaultEpilogueISJ_SK_SK_NS1G_6thread17LinearCombinationISJ_Li1EffLNS1L_9ScaleType4KindE0ELNS_15FloatRoundStyleE2ESJ_EENS1_15EpilogueDefaultEEEEEvvEEEEvNT_6ParamsE --------------------------
	.section	.nv.info._ZN7cutlass13device_kernelINS_4gemm6kernel13GemmUniversalIN4cute5tupleIJiiiiEEENS1_10collective13CollectiveMmaINS1_34MainloopSm90TmaGmmaWarpSpecializedILi4ENS5_IJNS4_1CILi1EEESB_SB_EEENS1_35KernelTmaWarpSpecializedCooperativeEEENS5_IJNSA_ILi256EEENSA_ILi128EEENSA_ILi32EEEEEENS_6half_tENS5_IJlSB_lEEESJ_SK_NS4_8TiledMMAINS4_8MMA_AtomIJNS4_4SM904GMMA26MMA_64x128x16_F32F16F16_SSILNSO_5MajorE0ELSQ_0ELNSO_7ScaleInE1ELSR_1EEEEEENS4_6LayoutINS5_IJNSA_ILi2EEESB_SB_EEENS5_IJSB_NSA_ILi0EEESX_EEEEENS5_IJNS4_10UnderscoreES10_S10_EEEEENS4_13SM90_TMA_LOADENS4_14ComposedLayoutINS4_7SwizzleILi2ELi4ELi3EEENS4_18smem_ptr_flag_bitsILi16EEENSU_INS5_IJNSA_ILi8EEESH_EEENS5_IJSH_SB_EEEEEEEvNS4_8identityES13_S1D_vS1E_EENS_8epilogue10collective6detail29Sm90TmaWarpSpecializedAdapterINS1H_15DefaultEpilogueISJ_SK_SK_NS1G_6thread17LinearCombinationISJ_Li1EffLNS1L_9ScaleType4KindE0ELNS_15FloatRoundStyleE2ESJ_EENS1_15EpilogueDefaultEEEEEvvEEEEvNT_6ParamsE,"",@"SHT_CUDA_INFO"
	.sectionflags	@""
	.align	4


	//----- nvinfo : EIATTR_CUDA_API_VERSION
	.align		4
        /*0000*/ 	.byte	0x04, 0x37
        /*0002*/ 	.short	(.L_21 - .L_20)
.L_20:
        /*0004*/ 	.word	0x00000082


	//----- nvinfo : EIATTR_KPARAM_INFO
	.align		4
.L_21:
        /*0008*/ 	.byte	0x04, 0x17
        /*000a*/ 	.short	(.L_23 - .L_22)
.L_22:
        /*000c*/ 	.word	0x00000000
        /*0010*/ 	.short	0x0000
        /*0012*/ 	.short	0x0070
        /*0014*/ 	.byte	0x00, 0xf0, 0x01, 0x10


	//----- nvinfo : EIATTR_SPARSE_MMA_MASK
	.align		4
.L_23:
        /*0018*/ 	.byte	0x03, 0x50
        /*001a*/ 	.short	0x0000


	//----- nvinfo : EIATTR_MAXREG_COUNT
	.align		4
        /*001c*/ 	.byte	0x03, 0x1b
        /*001e*/ 	.short	0x00a8


	//----- nvinfo : EIATTR_NUM_BARRIERS
	.align		4
        /*0020*/ 	.byte	0x02, 0x4c
        /*0022*/ 	.byte	0x01
	.zero		1


	//----- nvinfo : EIATTR_EXTERNS
	.align		4
        /*0024*/ 	.byte	0x04, 0x0f
        /*0026*/ 	.short	(.L_25 - .L_24)


	//   ....[0]....
	.align		4
.L_24:
        /*0028*/ 	.word	index@(__assertfail)


	//----- nvinfo : EIATTR_MERCURY_ISA_VERSION
	.align		4
.L_25:
        /*002c*/ 	.byte	0x03, 0x5f
        /*002e*/ 	.short	0x0101


	//----- nvinfo : EIATTR_INT_WARP_WIDE_INSTR_OFFSETS
	.align		4
        /*0030*/ 	.byte	0x04, 0x31
        /*0032*/ 	.short	(.L_27 - .L_26)


	//   ....[0]....
.L_26:
        /*0034*/ 	.word	0x000003b0


	//   ....[1]....
        /*0038*/ 	.word	0x000003e0


	//   ....[2]....
        /*003c*/ 	.word	0x000004c0


	//----- nvinfo : EIATTR_COOP_GROUP_MASK_REGIDS
	.align		4
.L_27:
        /*0040*/ 	.byte	0x04, 0x29
        /*0042*/ 	.short	(.L_29 - .L_28)


	//   ....[0]....
.L_28:
        /*0044*/ 	.word	0xffffffff


	//   ....[1]....
        /*0048*/ 	.word	0xffffffff


	//   ....[2]....
        /*004c*/ 	.word	0xffffffff


	//   ....[3]....
        /*0050*/ 	.word	0xffffffff


	//   ....[4]....
        /*0054*/ 	.word	0xffffffff


	//----- nvinfo : EIATTR_COOP_GROUP_INSTR_OFFSETS
	.align		4
.L_29:
        /*0058*/ 	.byte	0x04, 0x28
        /*005a*/ 	.short	(.L_31 - .L_30)


	//   ....[0]....
.L_30:
        /*005c*/ 	.word	0x00000060


	//   ....[1]....
        /*0060*/ 	.word	0x00000070


	//   ....[2]....
        /*0064*/ 	.word	0x00000130


	//   ....[3]....
        /*0068*/ 	.word	0x000002c0


	//   ....[4]....
        /*006c*/ 	.word	0x00000f70


	//----- nvinfo : EIATTR_REG_RECONFIG
	.align		4
.L_31:
        /*0070*/ 	.byte	0x01, 0x54
	.zero		2


	//----- nvinfo : EIATTR_SYSCALL_OFFSETS
	.align		4
        /*0074*/ 	.byte	0x04, 0x46
        /*0076*/ 	.short	(.L_33 - .L_32)


	//   ....[0]....
.L_32:
        /*0078*/ 	.word	0x00001130


	//----- nvinfo : EIATTR_MBARRIER_INSTR_OFFSETS
	.align		4
.L_33:
        /*007c*/ 	.byte	0x04, 0x39
        /*007e*/ 	.short	(.L_35 - .L_34)


	//   ....[0]....
.L_34:
        /*0080*/ 	.word	0x00000230
        /*0084*/ 	.word	0x000000ff
        /*0088*/ 	.word	0x00000000
        /*008c*/ 	.short	0x0100
        /*008e*/ 	.byte	0x08
	.zero		1


	//   ....[1]....
        /*0090*/ 	.word	0x00000240
        /*0094*/ 	.word	0x000000ff
        /*0098*/ 	.word	0x00000020
        /*009c*/ 	.short	0x0100
        /*009e*/ 	.byte	0x08
	.zero		1


	//   ....[2]....
        /*00a0*/ 	.word	0x00000250
        /*00a4*/ 	.word	0x000000ff
        /*00a8*/ 	.word	0x00000008
        /*00ac*/ 	.short	0x0100
        /*00ae*/ 	.byte	0x08
	.zero		1


	//   ....[3]....
        /*00b0*/ 	.word	0x00000260
        /*00b4*/ 	.word	0x000000ff
        /*00b8*/ 	.word	0x00000028
        /*00bc*/ 	.short	0x0100
        /*00be*/ 	.byte	0x08
	.zero		1


	//   ....[4]....
        /*00c0*/ 	.word	0x00000270
        /*00c4*/ 	.word	0x000000ff
        /*00c8*/ 	.word	0x00000010
        /*00cc*/ 	.short	0x0100
        /*00ce*/ 	.byte	0x08
	.zero		1


	//   ....[5]....
        /*00d0*/ 	.word	0x00000280
        /*00d4*/ 	.word	0x000000ff
        /*00d8*/ 	.word	0x00000030
        /*00dc*/ 	.short	0x0100
        /*00de*/ 	.byte	0x08
	.zero		1


	//   ....[6]....
        /*00e0*/ 	.word	0x00000290
        /*00e4*/ 	.word	0x000000ff
        /*00e8*/ 	.word	0x00000018
        /*00ec*/ 	.short	0x0100
        /*00ee*/ 	.byte	0x08
	.zero		1


	//   ....[7]....
        /*00f0*/ 	.word	0x000002a0
        /*00f4*/ 	.word	0x000000ff
        /*00f8*/ 	.word	0x00000038
        /*00fc*/ 	.short	0x0100
        /*00fe*/ 	.byte	0x08
	.zero		1


	//   ....[8]....
        /*0100*/ 	.word	0x00000530
        /*0104*/ 	.word	0x000000ff
        /*0108*/ 	.word	0x00000050
        /*010c*/ 	.short	0x0100
        /*010e*/ 	.byte	0x06
	.zero		1


	//   ....[9]....
        /*0110*/ 	.word	0x00000590
        /*0114*/ 	.word	0x000000ff
        /*0118*/ 	.word	0x00000058
        /*011c*/ 	.short	0x0100
        /*011e*/ 	.byte	0x06
	.zero		1


	//   ....[10]....
        /*0120*/ 	.word	0x000011b0
        /*0124*/ 	.word	0x00000003
        /*0128*/ 	.word	0x00000000
        /*012c*/ 	.short	0x010a
        /*012e*/ 	.byte	0x3f
	.zero		1


	//   ....[11]....
        /*0130*/ 	.word	0x000011f0
        /*0134*/ 	.word	0x00000003
        /*0138*/ 	.word	0x00000000
        /*013c*/ 	.short	0x010a
        /*013e*/ 	.byte	0x3f
	.zero		1


	//   ....[12]....
        /*0140*/ 	.word	0x00001550
        /*0144*/ 	.word	0x000000ff
        /*0148*/ 	.word	0x00000000
        /*014c*/ 	.short	0x010a
        /*014e*/ 	.byte	0x08
	.zero		1


	//   ....[13]....
        /*0150*/ 	.word	0x00001590
        /*0154*/ 	.word	0x000000ff
        /*0158*/ 	.word	0x00000000
        /*015c*/ 	.short	0x010a
        /*015e*/ 	.byte	0x08
	.zero		1


	//   ....[14]....
        /*0160*/ 	.word	0x000017b0
        /*0164*/ 	.word	0x000000ff
        /*0168*/ 	.word	0x00000000
        /*016c*/ 	.short	0x0101
        /*016e*/ 	.byte	0x08
	.zero		1


	//   ....[15]....
        /*0170*/ 	.word	0x00001990
        /*0174*/ 	.word	0x000000ff
        /*0178*/ 	.word	0x00000000
        /*017c*/ 	.short	0x0101
        /*017e*/ 	.byte	0x04
	.zero		1


	//   ....[16]....
        /*0180*/ 	.word	0x0000b250
        /*0184*/ 	.word	0x0000000c
        /*0188*/ 	.word	0x00000020
        /*018c*/ 	.short	0x010a
        /*018e*/ 	.byte	0x3f
	.zero		1


	//   ....[17]....
        /*0190*/ 	.word	0x0000b610
        /*0194*/ 	.word	0x00000005
        /*0198*/ 	.word	0x00000058
        /*019c*/ 	.short	0x0101
        /*019e*/ 	.byte	0x3f
	.zero		1


	//   ....[18]....
        /*01a0*/ 	.word	0x0000bd10
        /*01a4*/ 	.word	0x00000007
        /*01a8*/ 	.word	0x00000000
        /*01ac*/ 	.short	0x010a
        /*01ae*/ 	.byte	0x3f
	.zero		1


	//   ....[19]....
        /*01b0*/ 	.word	0x0000bd90
        /*01b4*/ 	.word	0x00000006
        /*01b8*/ 	.word	0x00000000
        /*01bc*/ 	.short	0x010a
        /*01be*/ 	.byte	0x3f
	.zero		1


	//   ....[20]....
        /*01c0*/ 	.word	0x0000be20
        /*01c4*/ 	.word	0x00000007
        /*01c8*/ 	.word	0x00000000
        /*01cc*/ 	.short	0x010a
        /*01ce*/ 	.byte	0x3f
	.zero		1


	//   ....[21]....
        /*01d0*/ 	.word	0x0000beb0
        /*01d4*/ 	.word	0x00000005
        /*01d8*/ 	.word	0x00000000
        /*01dc*/ 	.short	0x010a
        /*01de*/ 	.byte	0x3f
	.zero		1


	//   ....[22]....
        /*01e0*/ 	.word	0x0000bf10
        /*01e4*/ 	.word	0x00000003
        /*01e8*/ 	.word	0x00000000
        /*01ec*/ 	.short	0x010a
        /*01ee*/ 	.byte	0x3f
	.zero		1


	//   ....[23]....
        /*01f0*/ 	.word	0x0000bf70
        /*01f4*/ 	.word	0x00000004
        /*01f8*/ 	.word	0x00000000
        /*01fc*/ 	.short	0x010a
        /*01fe*/ 	.byte	0x3f
	.zero		1


	//   ....[24]....
        /*0200*/ 	.word	0x0000c040
        /*0204*/ 	.word	0x0000000c
        /*0208*/ 	.word	0x00000020
        /*020c*/ 	.short	0x010a
        /*020e*/ 	.byte	0x3f
	.zero		1


	//   ....[25]....
        /*0210*/ 	.word	0x0000c110
        /*0214*/ 	.word	0x00000007
        /*0218*/ 	.word	0x00000000
        /*021c*/ 	.short	0x010a
        /*021e*/ 	.byte	0x3f
	.zero		1


	//   ....[26]....
        /*0220*/ 	.word	0x0000c160
        /*0224*/ 	.word	0x00000006
        /*0228*/ 	.word	0x00000000
        /*022c*/ 	.short	0x010a
        /*022e*/ 	.byte	0x3f
	.zero		1


	//   ....[27]....
        /*0230*/ 	.word	0x0000c1b0
        /*0234*/ 	.word	0x00000007
        /*0238*/ 	.word	0x00000000
        /*023c*/ 	.short	0x010a
        /*023e*/ 	.byte	0x3f
	.zero		1


	//----- nvinfo : EIATTR_NUM_MBARRIERS
	.align		4
.L_35:
        /*0240*/ 	.byte	0x03, 0x38
        /*0242*/ 	.short	0x000a


	//----- nvinfo : EIATTR_EXIT_INSTR_OFFSETS
	.align		4
        /*0244*/ 	.byte	0x04, 0x1c
        /*0246*/ 	.short	(.L_37 - .L_36)


	//   ....[0]....
.L_36:
        /*0248*/ 	.word	0x000005e0


	//   ....[1]....
        /*024c*/ 	.word	0x00000ea0


	//   ....[2]....
        /*0250*/ 	.word	0x0000a8c0


	//   ....[3]....
        /*0254*/ 	.word	0x0000aef0


	//   ....[4]....
        /*0258*/ 	.word	0x0000bf00


	//----- nvinfo : EIATTR_MAX_THREADS
	.align		4
.L_37:
        /*025c*/ 	.byte	0x04, 0x05
        /*025e*/ 	.short	(.L_39 - .L_38)
.L_38:
        /*0260*/ 	.word	0x00000180
        /*0264*/ 	.word	0x00000001
        /*0268*/ 	.word	0x00000001


	//----- nvinfo : EIATTR_CRS_STACK_SIZE
	.align		4
.L_39:
        /*026c*/ 	.byte	0x04, 0x1e
        /*026e*/ 	.short	(.L_41 - .L_40)
.L_40:
        /*0270*/ 	.word	0x00000000


	//----- nvinfo : EIATTR_CBANK_PARAM_SIZE
	.align		4
.L_41:
        /*0274*/ 	.byte	0x03, 0x19
        /*0276*/ 	.short	0x0470


	//----- nvinfo : EIATTR_PARAM_CBANK
	.align		4
        /*0278*/ 	.byte	0x04, 0x0a
        /*027a*/ 	.short	(.L_43 - .L_42)
	.align		4
.L_42:
        /*027c*/ 	.word	index@(.nv.constant0._ZN7cutlass13device_kernelINS_4gemm6kernel13GemmUniversalIN4cute5tupleIJiiiiEEENS1_10collective13CollectiveMmaINS1_34MainloopSm90TmaGmmaWarpSpecializedILi4ENS5_IJNS4_1CILi1EEESB_SB_EEENS1_35KernelTmaWarpSpecializedCooperativeEEENS5_IJNSA_ILi256EEENSA_ILi128EEENSA_ILi32EEEEEENS_6half_tENS5_IJlSB_lEEESJ_SK_NS4_8TiledMMAINS4_8MMA_AtomIJNS4_4SM904GMMA26MMA_64x128x16_F32F16F16_SSILNSO_5MajorE0ELSQ_0ELNSO_7ScaleInE1ELSR_1EEEEEENS4_6LayoutINS5_IJNSA_ILi2EEESB_SB_EEENS5_IJSB_NSA_ILi0EEESX_EEEEENS5_IJNS4_10UnderscoreES10_S10_EEEEENS4_13SM90_TMA_LOADENS4_14ComposedLayoutINS4_7SwizzleILi2ELi4ELi3EEENS4_18smem_ptr_flag_bitsILi16EEENSU_INS5_IJNSA_ILi8EEESH_EEENS5_IJSH_SB_EEEEEEEvNS4_8identityES13_S1D_vS1E_EENS_8epilogue10collective6detail29Sm90TmaWarpSpecializedAdapterINS1H_15DefaultEpilogueISJ_SK_SK_NS1G_6thread17LinearCombinationISJ_Li1EffLNS1L_9ScaleType4KindE0ELNS_15FloatRoundStyleE2ESJ_EENS1_15EpilogueDefaultEEEEEvvEEEEvNT_6ParamsE)
        /*0280*/ 	.short	0x0210
        /*0282*/ 	.short	0x0470


	//----- nvinfo : EIATTR_SW_WAR
	.align		4
.L_43:
        /*0284*/ 	.byte	0x04, 0x36
        /*0286*/ 	.short	(.L_45 - .L_44)
.L_44:
        /*0288*/ 	.word	0x00000008
.L_45:


//--------------------- .nv.callgraph             --------------------------
	.section	.nv.callgraph,"",@"SHT_CUDA_CALLGRAPH"
	.align	4
	.sectionentsize	8
	.align		4
        /*0000*/ 	.word	0x00000000
	.align		4
        /*0004*/ 	.word	0xffffffff
	.align		4
        /*0008*/ 	.word	index@(_ZN7cutlass13device_kernelINS_4gemm6kernel13GemmUniversalIN4cute5tupleIJiiiiEEENS1_10collective13CollectiveMmaINS1_34MainloopSm90TmaGmmaWarpSpecializedILi4ENS5_IJNS4_1CILi1EEESB_SB_EEENS1_35KernelTmaWarpSpecializedCooperativeEEENS5_IJNSA_ILi256EEENSA_ILi128EEENSA_ILi32EEEEEENS_6half_tENS5_IJlSB_lEEESJ_SK_NS4_8TiledMMAINS4_8MMA_AtomIJNS4_4SM904GMMA26MMA_64x128x16_F32F16F16_SSILNSO_5MajorE0ELSQ_0ELNSO_7ScaleInE1ELSR_1EEEEEENS4_6LayoutINS5_IJNSA_ILi2EEESB_SB_EEENS5_IJSB_NSA_ILi0EEESX_EEEEENS5_IJNS4_10UnderscoreES10_S10_EEEEENS4_13SM90_TMA_LOADENS4_14ComposedLayoutINS4_7SwizzleILi2ELi4ELi3EEENS4_18smem_ptr_flag_bitsILi16EEENSU_INS5_IJNSA_ILi8EEESH_EEENS5_IJSH_SB_EEEEEEEvNS4_8identityES13_S1D_vS1E_EENS_8epilogue10collective6detail29Sm90TmaWarpSpecializedAdapterINS1H_15DefaultEpilogueISJ_SK_SK_NS1G_6thread17LinearCombinationISJ_Li1EffLNS1L_9ScaleType4KindE0ELNS_15FloatRoundStyleE2ESJ_EENS1_15EpilogueDefaultEEEEEvvEEEEvNT_6ParamsE)
	.align		4
        /*000c*/ 	.word	index@(__assertfail)
	.align		4
        /*0010*/ 	.word	0x00000000
	.align		4
        /*0014*/ 	.word	0xfffffffe
	.align		4
        /*0018*/ 	.word	0x00000000
	.align		4
        /*001c*/ 	.word	0xfffffffd
	.align		4
        /*0020*/ 	.word	0x00000000
	.align		4
        /*0024*/ 	.word	0xfffffffc


//--------------------- .nv.constant4             --------------------------
	.section	.nv.constant4,"a",@progbits
	.align	8
	.align		8
.nv.constant4:
        /*0000*/ 	.dword	__assertfail
	.align		8
        /*0008*/ 	.dword	__unnamed_1
	.align		8
        /*0010*/ 	.dword	_ZN39_INTERNAL_9d7355ee_4_k_cu_644f435e_30854cuda3std3__45__cpo5beginE
	.align		8
        /*0018*/ 	.dword	_ZN39_INTERNAL_9d7355ee_4_k_cu_644f435e_30854cuda3std3__45__cpo3endE
	.align		8
        /*0020*/ 	.dword	_ZN39_INTERNAL_9d7355ee_4_k_cu_644f435e_30854cuda3std3__45__cpo6cbeginE
	.align		8
        /*0028*/ 	.dword	_ZN39_INTERNAL_9d7355ee_4_k_cu_644f435e_30854cuda3std3__45__cpo4cendE
	.align		8
        /*0030*/ 	.dword	_ZN39_INTERNAL_9d7355ee_4_k_cu_644f435e_30854cuda3std3__441_GLOBAL__N__9d7355ee_4_k_cu_644f435e_30856ignoreE
	.align		8
        /*0038*/ 	.dword	_ZN39_INTERNAL_9d7355ee_4_k_cu_644f435e_30854cuda3std3__419piecewise_constructE
	.align		8
        /*0040*/ 	.dword	_ZN39_INTERNAL_9d7355ee_4_k_cu_644f435e_30854cuda3std3__48in_placeE
	.align		8
        /*0048*/ 	.dword	_ZN39_INTERNAL_9d7355ee_4_k_cu_644f435e_30854cuda3std6ranges3__45__cpo4swapE
	.align		8
        /*0050*/ 	.dword	_ZN39_INTERNAL_9d7355ee_4_k_cu_644f435e_30854cuda3std6ranges3__45__cpo9iter_moveE
	.align		8
        /*0058*/ 	.dword	_ZN39_INTERNAL_9d7355ee_4_k_cu_644f435e_30854cute7productE
	.align		8
        /*0060*/ 	.dword	_ZN39_INTERNAL_9d7355ee_4_k_cu_644f435e_30854cute1_E
	.align		8
        /*0068*/ 	.dword	$str$22
	.align		8
        /*0070*/ 	.dword	$str$23


//--------------------- .text._ZN7cutlass13device_kernelINS_4gemm6kernel13GemmUniversalIN4cute5tupleIJiiiiEEENS1_10collective13CollectiveMmaINS1_34MainloopSm90TmaGmmaWarpSpecializedILi4ENS5_IJNS4_1CILi1EEESB_SB_EEENS1_35KernelTmaWarpSpecializedCooperativeEEENS5_IJNSA_ILi256EEENSA_ILi128EEENSA_ILi32EEEEEENS_6half_tENS5_IJlSB_lEEESJ_SK_NS4_8TiledMMAINS4_8MMA_AtomIJNS4_4SM904GMMA26MMA_64x128x16_F32F16F16_SSILNSO_5MajorE0ELSQ_0ELNSO_7ScaleInE1ELSR_1EEEEEENS4_6LayoutINS5_IJNSA_ILi2EEESB_SB_EEENS5_IJSB_NSA_ILi0EEESX_EEEEENS5_IJNS4_10UnderscoreES10_S10_EEEEENS4_13SM90_TMA_LOADENS4_14ComposedLayoutINS4_7SwizzleILi2ELi4ELi3EEENS4_18smem_ptr_flag_bitsILi16EEENSU_INS5_IJNSA_ILi8EEESH_EEENS5_IJSH_SB_EEEEEEEvNS4_8identityES13_S1D_vS1E_EENS_8epilogue10collective6detail29Sm90TmaWarpSpecializedAdapterINS1H_15DefaultEpilogueISJ_SK_SK_NS1G_6thread17LinearCombinationISJ_Li1EffLNS1L_9ScaleType4KindE0ELNS_15FloatRoundStyleE2ESJ_EENS1_15EpilogueDefaultEEEEEvvEEEEvNT_6ParamsE --------------------------
	.section	.text._ZN7cutlass13device_kernelINS_4gemm6kernel13GemmUniversalIN4cute5tupleIJiiiiEEENS1_10collective13CollectiveMmaINS1_34MainloopSm90TmaGmmaWarpSpecializedILi4ENS5_IJNS4_1CILi1EEESB_SB_EEENS1_35KernelTmaWarpSpecializedCooperativeEEENS5_IJNSA_ILi256EEENSA_ILi128EEENSA_ILi32EEEEEENS_6half_tENS5_IJlSB_lEEESJ_SK_NS4_8TiledMMAINS4_8MMA_AtomIJNS4_4SM904GMMA26MMA_64x128x16_F32F16F16_SSILNSO_5MajorE0ELSQ_0ELNSO_7ScaleInE1ELSR_1EEEEEENS4_6LayoutINS5_IJNSA_ILi2EEESB_SB_EEENS5_IJSB_NSA_ILi0EEESX_EEEEENS5_IJNS4_10UnderscoreES10_S10_EEEEENS4_13SM90_TMA_LOADENS4_14ComposedLayoutINS4_7SwizzleILi2ELi4ELi3EEENS4_18smem_ptr_flag_bitsILi16EEENSU_INS5_IJNSA_ILi8EEESH_EEENS5_IJSH_SB_EEEEEEEvNS4_8identityES13_S1D_vS1E_EENS_8epilogue10collective6detail29Sm90TmaWarpSpecializedAdapterINS1H_15DefaultEpilogueISJ_SK_SK_NS1G_6thread17LinearCombinationISJ_Li1EffLNS1L_9ScaleType4KindE0ELNS_15FloatRoundStyleE2ESJ_EENS1_15EpilogueDefaultEEEEEvvEEEEvNT_6ParamsE,"ax",@progbits
	.align	128
.text._ZN7cutlass13device_kernelINS_4gemm6kernel13GemmUniversalIN4cute5tupleIJiiiiEEENS1_10collective13CollectiveMmaINS1_34MainloopSm90TmaGmmaWarpSpecializedILi4ENS5_IJNS4_1CILi1EEESB_SB_EEENS1_35KernelTmaWarpSpecializedCooperativeEEENS5_IJNSA_ILi256EEENSA_ILi128EEENSA_ILi32EEEEEENS_6half_tENS5_IJlSB_lEEESJ_SK_NS4_8TiledMMAINS4_8MMA_AtomIJNS4_4SM904GMMA26MMA_64x128x16_F32F16F16_SSILNSO_5MajorE0ELSQ_0ELNSO_7ScaleInE1ELSR_1EEEEEENS4_6LayoutINS5_IJNSA_ILi2EEESB_SB_EEENS5_IJSB_NSA_ILi0EEESX_EEEEENS5_IJNS4_10UnderscoreES10_S10_EEEEENS4_13SM90_TMA_LOADENS4_14ComposedLayoutINS4_7SwizzleILi2ELi4ELi3EEENS4_18smem_ptr_flag_bitsILi16EEENSU_INS5_IJNSA_ILi8EEESH_EEENS5_IJSH_SB_EEEEEEEvNS4_8identityES13_S1D_vS1E_EENS_8epilogue10collective6detail29Sm90TmaWarpSpecializedAdapterINS1H_15DefaultEpilogueISJ_SK_SK_NS1G_6thread17LinearCombinationISJ_Li1EffLNS1L_9ScaleType4KindE0ELNS_15FloatRoundStyleE2ESJ_EENS1_15EpilogueDefaultEEEEEvvEEEEvNT_6ParamsE:
        .type           _ZN7cutlass13device_kernelINS_4gemm6kernel13GemmUniversalIN4cute5tupleIJiiiiEEENS1_10collective13CollectiveMmaINS1_34MainloopSm90TmaGmmaWarpSpecializedILi4ENS5_IJNS4_1CILi1EEESB_SB_EEENS1_35KernelTmaWarpSpecializedCooperativeEEENS5_IJNSA_ILi256EEENSA_ILi128EEENSA_ILi32EEEEEENS_6half_tENS5_IJlSB_lEEESJ_SK_NS4_8TiledMMAINS4_8MMA_AtomIJNS4_4SM904GMMA26MMA_64x128x16_F32F16F16_SSILNSO_5MajorE0ELSQ_0ELNSO_7ScaleInE1ELSR_1EEEEEENS4_6LayoutINS5_IJNSA_ILi2EEESB_SB_EEENS5_IJSB_NSA_ILi0EEESX_EEEEENS5_IJNS4_10UnderscoreES10_S10_EEEEENS4_13SM90_TMA_LOADENS4_14ComposedLayoutINS4_7SwizzleILi2ELi4ELi3EEENS4_18smem_ptr_flag_bitsILi16EEENSU_INS5_IJNSA_ILi8EEESH_EEENS5_IJSH_SB_EEEEEEEvNS4_8identityES13_S1D_vS1E_EENS_8epilogue10collective6detail29Sm90TmaWarpSpecializedAdapterINS1H_15DefaultEpilogueISJ_SK_SK_NS1G_6thread17LinearCombinationISJ_Li1EffLNS1L_9ScaleType4KindE0ELNS_15FloatRoundStyleE2ESJ_EENS1_15EpilogueDefaultEEEEEvvEEEEvNT_6ParamsE,@function
        .size           _ZN7cutlass13device_kernelINS_4gemm6kernel13GemmUniversalIN4cute5tupleIJiiiiEEENS1_10collective13CollectiveMmaINS1_34MainloopSm90TmaGmmaWarpSpecializedILi4ENS5_IJNS4_1CILi1EEESB_SB_EEENS1_35KernelTmaWarpSpecializedCooperativeEEENS5_IJNSA_ILi256EEENSA_ILi128EEENSA_ILi32EEEEEENS_6half_tENS5_IJlSB_lEEESJ_SK_NS4_8TiledMMAINS4_8MMA_AtomIJNS4_4SM904GMMA26MMA_64x128x16_F32F16F16_SSILNSO_5MajorE0ELSQ_0ELNSO_7ScaleInE1ELSR_1EEEEEENS4_6LayoutINS5_IJNSA_ILi2EEESB_SB_EEENS5_IJSB_NSA_ILi0EEESX_EEEEENS5_IJNS4_10UnderscoreES10_S10_EEEEENS4_13SM90_TMA_LOADENS4_14ComposedLayoutINS4_7SwizzleILi2ELi4ELi3EEENS4_18smem_ptr_flag_bitsILi16EEENSU_INS5_IJNSA_ILi8EEESH_EEENS5_IJSH_SB_EEEEEEEvNS4_8identityES13_S1D_vS1E_EENS_8epilogue10collective6detail29Sm90TmaWarpSpecializedAdapterINS1H_15DefaultEpilogueISJ_SK_SK_NS1G_6thread17LinearCombinationISJ_Li1EffLNS1L_9ScaleType4KindE0ELNS_15FloatRoundStyleE2ESJ_EENS1_15EpilogueDefaultEEEEEvvEEEEvNT_6ParamsE,(.L_x_320 - _ZN7cutlass13device_kernelINS_4gemm6kernel13GemmUniversalIN4cute5tupleIJiiiiEEENS1_10collective13CollectiveMmaINS1_34MainloopSm90TmaGmmaWarpSpecializedILi4ENS5_IJNS4_1CILi1EEESB_SB_EEENS1_35KernelTmaWarpSpecializedCooperativeEEENS5_IJNSA_ILi256EEENSA_ILi128EEENSA_ILi32EEEEEENS_6half_tENS5_IJlSB_lEEESJ_SK_NS4_8TiledMMAINS4_8MMA_AtomIJNS4_4SM904GMMA26MMA_64x128x16_F32F16F16_SSILNSO_5MajorE0ELSQ_0ELNSO_7ScaleInE1ELSR_1EEEEEENS4_6LayoutINS5_IJNSA_ILi2EEESB_SB_EEENS5_IJSB_NSA_ILi0EEESX_EEEEENS5_IJNS4_10UnderscoreES10_S10_EEEEENS4_13SM90_TMA_LOADENS4_14ComposedLayoutINS4_7SwizzleILi2ELi4ELi3EEENS4_18smem_ptr_flag_bitsILi16EEENSU_INS5_IJNSA_ILi8EEESH_EEENS5_IJSH_SB_EEEEEEEvNS4_8identityES13_S1D_vS1E_EENS_8epilogue10collective6detail29Sm90TmaWarpSpecializedAdapterINS1H_15DefaultEpilogueISJ_SK_SK_NS1G_6thread17LinearCombinationISJ_Li1EffLNS1L_9ScaleType4KindE0ELNS_15FloatRoundStyleE2ESJ_EENS1_15EpilogueDefaultEEEEEvvEEEEvNT_6ParamsE)
        .other          _ZN7cutlass13device_kernelINS_4gemm6kernel13GemmUniversalIN4cute5tupleIJiiiiEEENS1_10collective13CollectiveMmaINS1_34MainloopSm90TmaGmmaWarpSpecializedILi4ENS5_IJNS4_1CILi1EEESB_SB_EEENS1_35KernelTmaWarpSpecializedCooperativeEEENS5_IJNSA_ILi256EEENSA_ILi128EEENSA_ILi32EEEEEENS_6half_tENS5_IJlSB_lEEESJ_SK_NS4_8TiledMMAINS4_8MMA_AtomIJNS4_4SM904GMMA26MMA_64x128x16_F32F16F16_SSILNSO_5MajorE0ELSQ_0ELNSO_7ScaleInE1ELSR_1EEEEEENS4_6LayoutINS5_IJNSA_ILi2EEESB_SB_EEENS5_IJSB_NSA_ILi0EEESX_EEEEENS5_IJNS4_10UnderscoreES10_S10_EEEEENS4_13SM90_TMA_LOADENS4_14ComposedLayoutINS4_7SwizzleILi2ELi4ELi3EEENS4_18smem_ptr_flag_bitsILi16EEENSU_INS5_IJNSA_ILi8EEESH_EEENS5_IJSH_SB_EEEEEEEvNS4_8identityES13_S1D_vS1E_EENS_8epilogue10collective6detail29Sm90TmaWarpSpecializedAdapterINS1H_15DefaultEpilogueISJ_SK_SK_NS1G_6thread17LinearCombinationISJ_Li1EffLNS1L_9ScaleType4KindE0ELNS_15FloatRoundStyleE2ESJ_EENS1_15EpilogueDefaultEEEEEvvEEEEvNT_6ParamsE,@"STO_CUDA_ENTRY STV_DEFAULT"
_ZN7cutlass13device_kernelINS_4gemm6kernel13GemmUniversalIN4cute5tupleIJiiiiEEENS1_10collective13CollectiveMmaINS1_34MainloopSm90TmaGmmaWarpSpecializedILi4ENS5_IJNS4_1CILi1EEESB_SB_EEENS1_35KernelTmaWarpSpecializedCooperativeEEENS5_IJNSA_ILi256EEENSA_ILi128EEENSA_ILi32EEEEEENS_6half_tENS5_IJlSB_lEEESJ_SK_NS4_8TiledMMAINS4_8MMA_AtomIJNS4_4SM904GMMA26MMA_64x128x16_F32F16F16_SSILNSO_5MajorE0ELSQ_0ELNSO_7ScaleInE1ELSR_1EEEEEENS4_6LayoutINS5_IJNSA_ILi2EEESB_SB_EEENS5_IJSB_NSA_ILi0EEESX_EEEEENS5_IJNS4_10UnderscoreES10_S10_EEEEENS4_13SM90_TMA_LOADENS4_14ComposedLayoutINS4_7SwizzleILi2ELi4ELi3EEENS4_18smem_ptr_flag_bitsILi16EEENSU_INS5_IJNSA_ILi8EEESH_EEENS5_IJSH_SB_EEEEEEEvNS4_8identityES13_S1D_vS1E_EENS_8epilogue10collective6detail29Sm90TmaWarpSpecializedAdapterINS1H_15DefaultEpilogueISJ_SK_SK_NS1G_6thread17LinearCombinationISJ_Li1EffLNS1L_9ScaleType4KindE0ELNS_15FloatRoundStyleE2ESJ_EENS1_15EpilogueDefaultEEEEEvvEEEEvNT_6ParamsE:
[----:B------:R-:W0:Y:S01]  /*0000*/  LDC R1, c[0x0][0x28] ;  /* 0x00000a00ff017b82 */ /* 0x000e220000000800 */
[----:B------:R-:W1:Y:S01]  /*0010*/  S2R R18, SR_TID.X ;  /* 0x0000000000127919 */ /* 0x000e620000002100 */
[----:B------:R-:W-:Y:S01]  /*0020*/  ELECT P0, URZ, PT ;  /* 0x00000000003f782f */ /* 0x000fe20003800000 */
[----:B------:R-:W-:Y:S01]  /*0030*/  BSSY B0, `(.L_x_0) ;  /* 0x000000f000007945 */ /* 0x000fe20003800000 */
[--C-:B-1----:R-:W-:Y:S02]  /*0040*/  SHF.R.U32.HI R0, RZ, 0x5, R18.reuse ;  /* 0x00000005ff007819 */ /* 0x102fe40000011612 */
[----:B------:R-:W-:-:S03]  /*0050*/  SHF.R.U32.HI R22, RZ, 0x7, R18 ;  /* 0x00000007ff167819 */ /* 0x000fc60000011612 */
[----:B------:R-:W1:Y:S04]  /*0060*/  SHFL.IDX PT, R5, R0, RZ, 0x1f ;  /* 0x00001fff00057589 */ /* 0x000e6800000e0000 */
[----:B------:R2:W3:Y:S01]  /*0070*/  SHFL.IDX PT, R8, R22, RZ, 0x1f ;  /* 0x00001fff16087589 */ /* 0x0004e200000e0000 */
[----:B-1----:R-:W-:-:S13]  /*0080*/  ISETP.NE.OR P0, PT, R5, RZ, !P0 ;  /* 0x000000ff0500720c */ /* 0x002fda0004705670 */
[----:B0-23--:R-:W-:Y:S05]  /*0090*/  @P0 BRA `(.L_x_1) ;  /* 0x0000000000200947 */ /* 0x00dfea0003800000 */
[----:B------:R-:W-:Y:S02]  /*00a0*/  ULDC.64 UR4, c[0x0][0x198] ;  /* 0x0000660000047ab9 */ /* 0x000fe40000000a00 */
[----:B------:R-:W-:Y:S02]  /*00b0*/  UIADD3 UR6, UP0, UR4, 0xf0, URZ ;  /* 0x000000f004067890 */ /* 0x000fe4000ff1e03f */
[----:B------:R-:W-:Y:S02]  /*00c0*/  UIADD3 UR4, UP1, UR4, 0x1f0, URZ ;  /* 0x000001f004047890 */ /* 0x000fe4000ff3e03f */
[----:B------:R-:W-:Y:S02]  /*00d0*/  UIADD3.X UR7, URZ, UR5, URZ, UP0, !UPT ;  /* 0x000000053f077290 */ /* 0x000fe400087fe43f */
[----:B------:R-:W-:-:S07]  /*00e0*/  UIADD3.X UR5, URZ, UR5, URZ, UP1, !UPT ;  /* 0x000000053f057290 */ /* 0x000fce0008ffe43f */
[----:B------:R0:W-:Y:S02]  /*00f0*/  UTMACCTL.PF [UR6] ;  /* 0x00000000060079b9 */ /* 0x0001e40008040000 */
[----:B------:R0:W-:Y:S02]  /*0100*/  UTMACCTL.PF [UR4] ;  /* 0x00000000040079b9 */ /* 0x0001e40008040000 */
[----:B0-----:R-:W-:Y:S01]  /*0110*/  NOP ;  /* 0x0000000000007918 */ /* 0x001fe20000000000 */
.L_x_1:
[----:B------:R-:W-:Y:S05]  /*0120*/  BSYNC B0 ;  /* 0x0000000000007941 */ /* 0x000fea0003800000 */
.L_x_0:
[----:B------:R-:W0:Y:S02]  /*0130*/  SHFL.IDX PT, R2, R0, RZ, 0x1f ;  /* 0x00001fff00027589 */ /* 0x000e2400000e0000 */
[----:B0-----:R-:W-:-:S13]  /*0140*/  ISETP.NE.AND P0, PT, R2, RZ, PT ;  /* 0x000000ff0200720c */ /* 0x001fda0003f05270 */
[----:B------:R-:W-:Y:S05]  /*0150*/  @P0 BRA `(.L_x_2) ;  /* 0x0000000000580947 */ /* 0x000fea0003800000 */
[----:B------:R-:W0:Y:S01]  /*0160*/  S2UR UR8, SR_CgaCtaId ;  /* 0x00000000000879c3 */ /* 0x000e220000008800 */
[----:B------:R-:W-:Y:S01]  /*0170*/  UMOV UR4, 0x400 ;  /* 0x0000040000047882 */ /* 0x000fe20000000000 */
[----:B------:R-:W-:Y:S01]  /*0180*/  UMOV UR5, 0x1 ;  /* 0x0000000100057882 */ /* 0x000fe20000000000 */
[----:B------:R-:W-:Y:S01]  /*0190*/  UMOV UR6, 0x100 ;  /* 0x0000010000067882 */ /* 0x000fe20000000000 */
[----:B------:R-:W-:Y:S01]  /*01a0*/  ELECT P0, URZ, PT ;  /* 0x00000000003f782f */ /* 0x000fe20003800000 */
[----:B------:R-:W-:-:S04]  /*01b0*/  UIADD3 UR6, -UR6, 0x100000, URZ ;  /* 0x0010000006067890 */ /* 0x000fc8000fffe13f */
[----:B------:R-:W-:Y:S02]  /*01c0*/  USHF.L.U32 UR7, UR6, 0xb, URZ ;  /* 0x0000000b06077899 */ /* 0x000fe4000800063f */
[----:B------:R-:W-:Y:S02]  /*01d0*/  USHF.L.U32 UR6, UR6, 0x1, URZ ;  /* 0x0000000106067899 */ /* 0x000fe4000800063f */
[----:B0-----:R-:W-:Y:S02]  /*01e0*/  ULEA UR8, UR8, UR4, 0x18 ;  /* 0x0000000408087291 */ /* 0x001fe4000f8ec03f */
[----:B------:R-:W-:-:S04]  /*01f0*/  UIADD3 UR4, -UR5, 0x100000, URZ ;  /* 0x0010000005047890 */ /* 0x000fc8000fffe13f */
[----:B------:R-:W-:Y:S02]  /*0200*/  USHF.L.U32 UR5, UR4, 0xb, URZ ;  /* 0x0000000b04057899 */ /* 0x000fe4000800063f */
[----:B------:R-:W-:Y:S01]  /*0210*/  USHF.L.U32 UR4, UR4, 0x1, URZ ;  /* 0x0000000104047899 */ /* 0x000fe2000800063f */
[----:B------:R-:W0:Y:S11]  /*0220*/  FENCE.VIEW.ASYNC.S ;  /* 0x00000000000073c6 */ /* 0x000e360000000000 */
[----:B0-----:R0:W1:Y:S01]  /*0230*/  SYNCS.EXCH.64 URZ, [UR8], UR4 ;  /* 0x00000004083f75b2 */ /* 0x0010620008000100 */
[----:B------:R0:W2:Y:S01]  /*0240*/  SYNCS.EXCH.64 URZ, [UR8+0x20], UR6 ;  /* 0x00002006083f75b2 */ /* 0x0000a20008000100 */
[----:B------:R0:W3:Y:S01]  /*0250*/  SYNCS.EXCH.64 URZ, [UR8+0x8], UR4 ;  /* 0x00000804083f75b2 */ /* 0x0000e20008000100 */
[----:B------:R0:W4:Y:S01]  /*0260*/  SYNCS.EXCH.64 URZ, [UR8+0x28], UR6 ;  /* 0x00002806083f75b2 */ /* 0x0001220008000100 */
[----:B------:R0:W0:Y:S01]  /*0270*/  SYNCS.EXCH.64 URZ, [UR8+0x10], UR4 ;  /* 0x00001004083f75b2 */ /* 0x0000220008000100 */
[----:B------:R0:W0:Y:S01]  /*0280*/  SYNCS.EXCH.64 URZ, [UR8+0x30], UR6 ;  /* 0x00003006083f75b2 */ /* 0x0000220008000100 */
[----:B------:R0:W0:Y:S01]  /*0290*/  SYNCS.EXCH.64 URZ, [UR8+0x18], UR4 ;  /* 0x00001804083f75b2 */ /* 0x0000220008000100 */
[----:B------:R0:W0:Y:S01]  /*02a0*/  SYNCS.EXCH.64 URZ, [UR8+0x38], UR6 ;  /* 0x00003806083f75b2 */ /* 0x0000220008000100 */
[----:B------:R-:W-:Y:S01]  /*02b0*/  NOP ;  /* 0x0000000000007918 */ /* 0x000fe20000000000 */
.L_x_2:
[----:B------:R-:W5:Y:S01]  /*02c0*/  SHFL.IDX PT, R0, R0, RZ, 0x1f ;  /* 0x00001fff00007589 */ /* 0x000f6200000e0000 */
[----:B------:R-:W1:Y:S01]  /*02d0*/  LDC R2, c[0x0][0x65c] ;  /* 0x00019700ff027b82 */ /* 0x000e620000000800 */
[----:B------:R-:W-:Y:S02]  /*02e0*/  ELECT P0, URZ, PT ;  /* 0x00000000003f782f */ /* 0x000fe40003800000 */
[----:B------:R-:W-:Y:S01]  /*02f0*/  SHF.R.S32.HI R6, RZ, 0x1f, R5 ;  /* 0x0000001fff067819 */ /* 0x000fe20000011405 */
[----:B------:R-:W2:Y:S01]  /*0300*/  S2R R3, SR_CTAID.Y ;  /* 0x0000000000037919 */ /* 0x000ea20000002600 */
[----:B0-----:R-:W-:Y:S01]  /*0310*/  UMOV UR4, 0x20 ;  /* 0x0000002000047882 */ /* 0x001fe20000000000 */
[----:B------:R-:W-:Y:S01]  /*0320*/  ISETP.NE.AND P2, PT, R8, RZ, PT ;  /* 0x000000ff0800720c */ /* 0x000fe20003f45270 */
[----:B------:R-:W-:Y:S01]  /*0330*/  NOP ;  /* 0x0000000000007918 */ /* 0x000fe20000000000 */
[----:B------:R-:W0:Y:S01]  /*0340*/  S2R R4, SR_CTAID.X ;  /* 0x0000000000047919 */ /* 0x000e220000002500 */
[----:B------:R-:W-:Y:S01]  /*0350*/  LEA.HI R6, R6, R5, RZ, 0x2 ;  /* 0x0000000506067211 */ /* 0x000fe200078f10ff */
[----:B------:R-:W-:Y:S01]  /*0360*/  NOP ;  /* 0x0000000000007918 */ /* 0x000fe20000000000 */
[----:B-----5:R-:W-:-:S02]  /*0370*/  ISETP.NE.OR P0, PT, R0, RZ, !P0 ;  /* 0x000000ff0000720c */ /* 0x020fc40004705670 */
[----:B-1----:R-:W-:-:S04]  /*0380*/  ISETP.NE.AND P3, PT, R2, 0x1, PT ;  /* 0x000000010200780c */ /* 0x002fc80003f65270 */
[----:B------:R-:W-:Y:S02]  /*0390*/  P2R R0, PR, RZ, 0x8 ;  /* 0x00000008ff007803 */ /* 0x000fe40000000000 */
[----:B------:R-:W-:-:S05]  /*03a0*/  LOP3.LUT R0, R6, 0xfffffffc, RZ, 0xc0, !PT ;  /* 0xfffffffc06007812 */ /* 0x000fca00078ec0ff */
[----:B------:R-:W-:Y:S01]  /*03b0*/  VOTEU.ALL UP0, P0 ;  /* 0x00000000003f7886 */ /* 0x000fe20000000000 */
[----:B------:R-:W-:Y:S01]  /*03c0*/  IMAD.IADD R0, R5, 0x1, -R0 ;  /* 0x0000000105007824 */ /* 0x000fe200078e0a00 */
[----:B------:R-:W0:Y:S01]  /*03d0*/  @P3 LDC R17, c[0x0][0x10] ;  /* 0x00000400ff113b82 */ /* 0x000e220000000800 */
[----:B------:R-:W-:Y:S01]  /*03e0*/  VOTEU.ALL UP1, P0 ;  /* 0x00000000003f7886 */ /* 0x000fe20000020000 */
[----:B--2---:R-:W-:Y:S01]  /*03f0*/  @P3 IMAD.MOV.U32 R6, RZ, RZ, R3 ;  /* 0x000000ffff063224 */ /* 0x004fe200078e0003 */
[----:B------:R-:W-:Y:S01]  /*0400*/  @!UP0 UMOV UR6, 0x400 ;  /* 0x0000040000068882 */ /* 0x000fe20000000000 */
[----:B------:R-:W-:-:S04]  /*0410*/  @!UP0 UIADD3 UR4, -UR4, 0x100000, URZ ;  /* 0x0010000004048890 */ /* 0x000fc8000fffe13f */
[----:B------:R-:W-:Y:S02]  /*0420*/  @!UP0 USHF.L.U32 UR5, UR4, 0xb, URZ ;  /* 0x0000000b04058899 */ /* 0x000fe4000800063f */
[----:B------:R-:W-:Y:S01]  /*0430*/  @!UP0 USHF.L.U32 UR4, UR4, 0x1, URZ ;  /* 0x0000000104048899 */ /* 0x000fe2000800063f */
[----:B------:R-:W-:Y:S02]  /*0440*/  @P3 IMAD.MOV.U32 R7, RZ, RZ, RZ ;  /* 0x000000ffff073224 */ /* 0x000fe400078e00ff */
[----:B------:R-:W-:Y:S01]  /*0450*/  IMAD.MOV.U32 R5, RZ, RZ, RZ ;  /* 0x000000ffff057224 */ /* 0x000fe200078e00ff */
[----:B------:R-:W1:Y:S01]  /*0460*/  @!UP0 S2UR UR7, SR_CgaCtaId ;  /* 0x00000000000789c3 */ /* 0x000e620000008800 */
[----:B------:R-:W-:-:S07]  /*0470*/  @P3 IMAD.MOV.U32 R11, RZ, RZ, RZ ;  /* 0x000000ffff0b3224 */ /* 0x000fce00078e00ff */
[----:B------:R-:W2:Y:S01]  /*0480*/  @!P3 LDC R9, c[0x0][0xc] ;  /* 0x00000300ff09bb82 */ /* 0x000ea20000000800 */
[----:B0-----:R-:W-:-:S04]  /*0490*/  @P3 IMAD.WIDE.U32 R16, R4, R17, R6 ;  /* 0x0000001104103225 */ /* 0x001fc800078e0006 */
[----:B------:R-:W-:Y:S01]  /*04a0*/  @P3 IMAD.IADD R17, R17, 0x1, R11 ;  /* 0x0000000111113824 */ /* 0x000fe200078e020b */
[----:B-1----:R-:W-:Y:S01]  /*04b0*/  @!UP0 ULEA UR6, UR7, UR6, 0x18 ;  /* 0x0000000607068291 */ /* 0x002fe2000f8ec03f */
[----:B------:R-:W-:Y:S01]  /*04c0*/  VOTEU.ALL UP0, P0 ;  /* 0x00000000003f7886 */ /* 0x000fe20000000000 */
[----:B------:R-:W-:-:S04]  /*04d0*/  ISETP.NE.AND P0, PT, R0, 0x3, PT ;  /* 0x000000030000780c */ /* 0x000fc80003f05270 */
[----:B------:R-:W-:Y:S01]  /*04e0*/  ISETP.EQ.OR P0, PT, R0, RZ, !P0 ;  /* 0x000000ff0000720c */ /* 0x000fe20004702670 */
[----:B--2---:R-:W-:-:S03]  /*04f0*/  @!P3 IMAD.WIDE.U32 R6, R9, R3, R4 ;  /* 0x000000030906b225 */ /* 0x004fc600078e0004 */
[C---:B------:R-:W-:Y:S01]  /*0500*/  ISETP.EQ.AND P0, PT, R8.reuse, RZ, P0 ;  /* 0x000000ff0800720c */ /* 0x040fe20000702270 */
[----:B------:R-:W-:Y:S01]  /*0510*/  VIADD R8, R8, 0xffffffff ;  /* 0xffffffff08087836 */ /* 0x000fe20000000000 */
[----:B------:R-:W0:Y:S02]  /*0520*/  FENCE.VIEW.ASYNC.S ;  /* 0x00000000000073c6 */ /* 0x000e240000000000 */
[----:B0-----:R0:W3:Y:S01]  /*0530*/  @!UP0 SYNCS.EXCH.64 URZ, [UR6+0x50], UR4 ;  /* 0x00005004063f85b2 */ /* 0x0010e20008000100 */
[----:B------:R-:W-:Y:S01]  /*0540*/  @!P3 MOV R16, R6 ;  /* 0x000000060010b202 */ /* 0x000fe20000000f00 */
[----:B------:R-:W-:Y:S01]  /*0550*/  @!P3 IMAD.MOV.U32 R17, RZ, RZ, R7 ;  /* 0x000000ffff11b224 */ /* 0x000fe200078e0007 */
[----:B------:R-:W-:Y:S02]  /*0560*/  SEL R19, RZ, 0x1, !P0 ;  /* 0x00000001ff137807 */ /* 0x000fe40004000000 */
[----:B------:R-:W-:-:S04]  /*0570*/  ISETP.GE.U32.AND P1, PT, R8, 0x2, PT ;  /* 0x000000020800780c */ /* 0x000fc80003f26070 */
[----:B------:R-:W-:Y:S01]  /*0580*/  SEL R19, R19, 0x2, P1 ;  /* 0x0000000213137807 */ /* 0x000fe20000800000 */
[----:B------:R0:W3:Y:S01]  /*0590*/  @!UP1 SYNCS.EXCH.64 URZ, [UR6+0x58], UR4 ;  /* 0x00005804063f95b2 */ /* 0x0000e20008000100 */
[----:B------:R-:W-:Y:S01]  /*05a0*/  NOP ;  /* 0x0000000000007918 */ /* 0x000fe20000000000 */
[----:B---34-:R-:W-:Y:S06]  /*05b0*/  BAR.SYNC.DEFER_BLOCKING 0x0 ;  /* 0x0000000000007b1d */ /* 0x018fec0000010000 */
[----:B------:R-:W-:Y:S05]  /*05c0*/  @!P2 BRA `(.L_x_3) ;  /* 0x000000a000c0a947 */ /* 0x000fea0003800000 */
[----:B------:R-:W-:-:S13]  /*05d0*/  ISETP.GT.U32.AND P0, PT, R8, 0x1, PT ;  /* 0x000000010800780c */ /* 0x000fda0003f04070 */
[----:B0-----:R-:W-:Y:S05]  /*05e0*/  @P0 EXIT ;  /* 0x000000000000094d */ /* 0x001fea0003800000 */
[----:B------:R-:W-:Y:S01]  /*05f0*/  ULDC.64 UR4, c[0x0][0x650] ;  /* 0x0001940000047ab9 */ /* 0x000fe20000000a00 */
[----:B------:R-:W-:Y:S01]  /*0600*/  PRMT R0, RZ, 0x7610, R0 ;  /* 0x00007610ff007816 */ /* 0x000fe20000000000 */
[----:B------:R-:W-:Y:S01]  /*0610*/  IMAD.MOV.U32 R152, RZ, RZ, -0x1 ;  /* 0xffffffffff987424 */ /* 0x000fe200078e00ff */
[----:B------:R-:W-:Y:S01]  /*0620*/  ISETP.GE.U32.AND P0, PT, R16, UR4, PT ;  /* 0x0000000410007c0c */ /* 0x000fe2000bf06070 */
[----:B------:R-:W-:Y:S02]  /*0630*/  IMAD.MOV.U32 R153, RZ, RZ, -0x1 ;  /* 0xffffffffff997424 */ /* 0x000fe400078e00ff */
[----:B------:R-:W-:Y:S01]  /*0640*/  IMAD.MOV.U32 R23, RZ, RZ, -0x1 ;  /* 0xffffffffff177424 */ /* 0x000fe200078e00ff */
[----:B------:R-:W-:-:S13]  /*0650*/  ISETP.GE.U32.AND.EX P0, PT, R17, UR5, PT, P0 ;  /* 0x0000000511007c0c */ /* 0x000fda000bf06100 */
[----:B------:R-:W-:Y:S05]  /*0660*/  @P0 BRA `(.L_x_4) ;  /* 0x0000000400540947 */ /* 0x000fea0003800000 */
[----:B------:R-:W0:Y:S01]  /*0670*/  LDC.64 R14, c[0x0][0x628] ;  /* 0x00018a00ff0e7b82 */ /* 0x000e220000000a00 */
[----:B------:R-:W-:Y:S02]  /*0680*/  IMAD.MOV.U32 R6, RZ, RZ, R16 ;  /* 0x000000ffff067224 */ /* 0x000fe400078e0010 */
[----:B------:R-:W-:-:S05]  /*0690*/  IMAD.MOV.U32 R7, RZ, RZ, R17 ;  /* 0x000000ffff077224 */ /* 0x000fca00078e0011 */
[----:B------:R-:W1:Y:S08]  /*06a0*/  LDC R0, c[0x0][0x630] ;  /* 0x00018c00ff007b82 */ /* 0x000e700000000800 */
[----:B------:R-:W2:Y:S01]  /*06b0*/  LDC.64 R20, c[0x0][0x620] ;  /* 0x00018800ff147b82 */ /* 0x000ea20000000a00 */
[----:B0-----:R-:W-:-:S04]  /*06c0*/  ISETP.NE.U32.AND P0, PT, R14, RZ, PT ;  /* 0x000000ff0e00720c */ /* 0x001fc80003f05070 */
[----:B------:R-:W-:-:S13]  /*06d0*/  ISETP.NE.AND.EX P0, PT, R15, RZ, PT, P0 ;  /* 0x000000ff0f00720c */ /* 0x000fda0003f05300 */
[----:B-12---:R-:W-:Y:S05]  /*06e0*/  @!P0 BRA `(.L_x_5) ;  /* 0x0000000000288947 */ /* 0x006fea0003800000 */
[----:B------:R-:W0:Y:S02]  /*06f0*/  LDC R11, c[0x0][0x634] ;  /* 0x00018d00ff0b7b82 */ /* 0x000e240000000800 */
[----:B0-----:R-:W-:-:S05]  /*0700*/  IADD3 R11, P0, R16, R11, RZ ;  /* 0x0000000b100b7210 */ /* 0x001fca0007f1e0ff */
[----:B------:R-:W-:-:S04]  /*0710*/  IMAD.X R13, RZ, RZ, R17, P0 ;  /* 0x000000ffff0d7224 */ /* 0x000fc800000e0611 */
[----:B------:R-:W-:-:S04]  /*0720*/  IMAD.WIDE.U32 R6, R13, R14, RZ ;  /* 0x0000000e0d067225 */ /* 0x000fc800078e00ff */
[----:B------:R-:W-:-:S04]  /*0730*/  IMAD.WIDE.U32 R8, P0, R11, R15, R6 ;  /* 0x0000000f0b087225 */ /* 0x000fc80007800006 */
[----:B------:R-:W-:Y:S01]  /*0740*/  IMAD.WIDE.U32 R6, R11, R14, RZ ;  /* 0x0000000e0b067225 */ /* 0x000fe200078e00ff */
[----:B------:R-:W-:-:S03]  /*0750*/  IADD3.X R11, RZ, RZ, RZ, P0, !PT ;  /* 0x000000ffff0b7210 */ /* 0x000fc600007fe4ff */
[----:B------:R-:W-:Y:S01]  /*0760*/  IMAD.MOV.U32 R10, RZ, RZ, R9 ;  /* 0x000000ffff0a7224 */ /* 0x000fe200078e0009 */
[----:B------:R-:W-:-:S05]  /*0770*/  IADD3 RZ, P0, R7, R8, RZ ;  /* 0x0000000807ff7210 */ /* 0x000fca0007f1e0ff */
[----:B------:R-:W-:-:S08]  /*0780*/  IMAD.WIDE.U32.X R6, R13, R15, R10, P0 ;  /* 0x0000000f0d067225 */ /* 0x000fd000000e040a */
.L_x_5:
[-CC-:B------:R-:W-:Y:S01]  /*0790*/  SHF.R.U64 R23, R6, R0.reuse, R7.reuse ;  /* 0x0000000006177219 */ /* 0x180fe20000001207 */
[----:B------:R-:W0:Y:S01]  /*07a0*/  LDC R10, c[0x0][0x618] ;  /* 0x00018600ff0a7b82 */ /* 0x000e220000000800 */
[----:B------:R-:W-:Y:S01]  /*07b0*/  SHF.R.U32.HI R5, RZ, R0, R7 ;  /* 0x00000000ff057219 */ /* 0x000fe20000011607 */
[----:B------:R-:W-:Y:S01]  /*07c0*/  ULDC UR4, c[0x0][0x150] ;  /* 0x0000540000047ab9 */ /* 0x000fe20000000800 */
[----:B------:R-:W-:Y:S02]  /*07d0*/  IADD3 R9, P0, RZ, -R23, RZ ;  /* 0x80000017ff097210 */ /* 0x000fe40007f1e0ff */
[----:B------:R-:W-:-:S03]  /*07e0*/  I2FP.F32.U32 R0, R4 ;  /* 0x0000000400007245 */ /* 0x000fc60000201000 */
[----:B------:R-:W1:Y:S01]  /*07f0*/  LDC.64 R28, c[0x0][0x640] ;  /* 0x00019000ff1c7b82 */ /* 0x000e620000000a00 */
[----:B------:R-:W-:Y:S02]  /*0800*/  IMAD.X R11, RZ, RZ, ~R5, P0 ;  /* 0x000000ffff0b7224 */ /* 0x000fe400000e0e05 */
[----:B------:R-:W-:Y:S01]  /*0810*/  FMUL R0, R0, UR4 ;  /* 0x0000000400007c20 */ /* 0x000fe20008400000 */
[----:B------:R-:W-:Y:S01]  /*0820*/  IMAD.WIDE.U32 R6, R9, R20, R16 ;  /* 0x0000001409067225 */ /* 0x000fe200078e0010 */
[----:B------:R-:W-:-:S03]  /*0830*/  ULDC UR4, c[0x0][0x154] ;  /* 0x0000550000047ab9 */ /* 0x000fc60000000800 */
[----:B------:R-:W-:Y:S01]  /*0840*/  IMAD R8, R11, R20, RZ ;  /* 0x000000140b087224 */ /* 0x000fe200078e02ff */
[----:B------:R-:W2:Y:S01]  /*0850*/  LDC R5, c[0x0][0x144] ;  /* 0x00005100ff057b82 */ /* 0x000ea20000000800 */
[----:B------:R-:W3:Y:S02]  /*0860*/  F2I.U32.TRUNC.NTZ R0, R0 ;  /* 0x0000000000007305 */ /* 0x000ee4000020f000 */
[----:B------:R-:W-:-:S04]  /*0870*/  IMAD R9, R9, R21, R8 ;  /* 0x0000001509097224 */ /* 0x000fc800078e0208 */
[----:B------:R-:W-:Y:S01]  /*0880*/  IMAD.IADD R7, R7, 0x1, R9 ;  /* 0x0000000107077824 */ /* 0x000fe200078e0209 */
[----:B------:R-:W4:Y:S01]  /*0890*/  LDC R12, c[0x0][0x608] ;  /* 0x00018200ff0c7b82 */ /* 0x000f220000000800 */
[----:B------:R-:W-:-:S03]  /*08a0*/  IMAD.MOV.U32 R9, RZ, RZ, -0x1 ;  /* 0xffffffffff097424 */ /* 0x000fc600078e00ff */
[-CC-:B0-----:R-:W-:Y:S02]  /*08b0*/  SHF.R.U64 R20, R6, R10.reuse, R7.reuse ;  /* 0x0000000a06147219 */ /* 0x181fe40000001207 */
[----:B------:R-:W-:Y:S02]  /*08c0*/  I2FP.F32.U32 R6, R3 ;  /* 0x0000000300067245 */ /* 0x000fe40000201000 */
[----:B------:R-:W0:Y:S01]  /*08d0*/  LDC R26, c[0x0][0x658] ;  /* 0x00019600ff1a7b82 */ /* 0x000e220000000800 */
[----:B-1----:R-:W-:Y:S01]  /*08e0*/  ISETP.NE.U32.AND P0, PT, R28, RZ, PT ;  /* 0x000000ff1c00720c */ /* 0x002fe20003f05070 */
[----:B---3--:R-:W-:Y:S01]  /*08f0*/  IMAD.MOV R8, RZ, RZ, -R0 ;  /* 0x000000ffff087224 */ /* 0x008fe200078e0a00 */
[----:B------:R-:W-:Y:S01]  /*0900*/  SHF.R.U32.HI R7, RZ, R10, R7 ;  /* 0x0000000aff077219 */ /* 0x000fe20000011607 */
[----:B------:R-:W-:Y:S01]  /*0910*/  FMUL R6, R6, UR4 ;  /* 0x0000000406067c20 */ /* 0x000fe20008400000 */
[----:B------:R-:W-:-:S03]  /*0920*/  ISETP.NE.AND.EX P0, PT, R29, RZ, PT, P0 ;  /* 0x000000ff1d00720c */ /* 0x000fc60003f05300 */
[----:B------:R-:W1:Y:S01]  /*0930*/  LDC R14, c[0x0][0x148] ;  /* 0x00005200ff0e7b82 */ /* 0x000e620000000800 */
[----:B--2---:R-:W-:-:S07]  /*0940*/  IMAD R0, R5, R8, R4 ;  /* 0x0000000805007224 */ /* 0x004fce00078e0204 */
[----:B------:R-:W2:Y:S01]  /*0950*/  LDC R24, c[0x0][0x600] ;  /* 0x00018000ff187b82 */ /* 0x000ea20000000800 */
[-CC-:B----4-:R-:W-:Y:S02]  /*0960*/  SHF.R.U64 R30, R20, R12.reuse, R7.reuse ;  /* 0x0000000c141e7219 */ /* 0x190fe40000001207 */
[----:B------:R-:W-:Y:S01]  /*0970*/  SHF.R.U32.HI R5, RZ, R12, R7 ;  /* 0x0000000cff057219 */ /* 0x000fe20000011607 */
[----:B------:R-:W-:Y:S01]  /*0980*/  IMAD.MOV.U32 R7, RZ, RZ, 0x1 ;  /* 0x00000001ff077424 */ /* 0x000fe200078e00ff */
[----:B------:R3:W4:Y:S03]  /*0990*/  F2I.U32.TRUNC.NTZ R12, R6 ;  /* 0x00000006000c7305 */ /* 0x000726000020f000 */
[----:B------:R-:W1:Y:S01]  /*09a0*/  LDC R15, c[0x0][0x648] ;  /* 0x00019200ff0f7b82 */ /* 0x000e620000000800 */
[-C--:B0-----:R-:W-:Y:S02]  /*09b0*/  SHF.L.U32 R4, R9, R26.reuse, RZ ;  /* 0x0000001a09047219 */ /* 0x081fe400000006ff */
[----:B------:R-:W-:-:S02]  /*09c0*/  SHF.R.U64 R32, R30, R26, R5 ;  /* 0x0000001a1e207219 */ /* 0x000fc40000001205 */
[----:B------:R-:W-:Y:S02]  /*09d0*/  LOP3.LUT R11, RZ, R4, RZ, 0x33, !PT ;  /* 0x00000004ff0b7212 */ /* 0x000fe400078e33ff */
[-C--:B------:R-:W-:Y:S01]  /*09e0*/  SHF.R.U32.HI R5, RZ, R26.reuse, R5 ;  /* 0x0000001aff057219 */ /* 0x080fe20000011605 */
[----:B------:R-:W0:Y:S01]  /*09f0*/  LDC R21, c[0x0][0x638] ;  /* 0x00018e00ff157b82 */ /* 0x000e220000000800 */
[----:B------:R-:W-:Y:S01]  /*0a00*/  SHF.L.U32 R10, R7, R26, RZ ;  /* 0x0000001a070a7219 */ /* 0x000fe200000006ff */
[----:B------:R-:W-:-:S06]  /*0a10*/  IMAD.MOV.U32 R4, RZ, RZ, R32 ;  /* 0x000000ffff047224 */ /* 0x000fcc00078e0020 */
[----:B------:R-:W0:Y:S01]  /*0a20*/  LDC R152, c[0x0][0x610] ;  /* 0x00018400ff987b82 */ /* 0x000e220000000800 */
[----:B---34-:R-:W-:Y:S05]  /*0a30*/  @!P0 BRA `(.L_x_6) ;  /* 0x0000000000288947 */ /* 0x018fea0003800000 */
[----:B------:R-:W3:Y:S02]  /*0a40*/  LDC R9, c[0x0][0x64c] ;  /* 0x00019300ff097b82 */ /* 0x000ee40000000800 */
[----:B---3--:R-:W-:-:S04]  /*0a50*/  IADD3 R9, P0, R32, R9, RZ ;  /* 0x0000000920097210 */ /* 0x008fc80007f1e0ff */
[----:B------:R-:W-:-:S05]  /*0a60*/  IADD3.X R13, RZ, R5, RZ, P0, !PT ;  /* 0x00000005ff0d7210 */ /* 0x000fca00007fe4ff */
[----:B------:R-:W-:-:S04]  /*0a70*/  IMAD.WIDE.U32 R4, R13, R28, RZ ;  /* 0x0000001c0d047225 */ /* 0x000fc800078e00ff */
[----:B------:R-:W-:-:S04]  /*0a80*/  IMAD.WIDE.U32 R6, P0, R9, R29, R4 ;  /* 0x0000001d09067225 */ /* 0x000fc80007800004 */
[----:B------:R-:W-:-:S04]  /*0a90*/  IMAD.WIDE.U32 R4, R9, R28, RZ ;  /* 0x0000001c09047225 */ /* 0x000fc800078e00ff */
[----:B------:R-:W-:Y:S01]  /*0aa0*/  IMAD.X R9, RZ, RZ, RZ, P0 ;  /* 0x000000ffff097224 */ /* 0x000fe200000e06ff */
[----:B------:R-:W-:Y:S01]  /*0ab0*/  IADD3 RZ, P0, R5, R6, RZ ;  /* 0x0000000605ff7210 */ /* 0x000fe20007f1e0ff */
[----:B------:R-:W-:-:S04]  /*0ac0*/  IMAD.MOV.U32 R8, RZ, RZ, R7 ;  /* 0x000000ffff087224 */ /* 0x000fc800078e0007 */
[----:B------:R-:W-:-:S08]  /*0ad0*/  IMAD.WIDE.U32.X R4, R13, R29, R8, P0 ;  /* 0x0000001d0d047225 */ /* 0x000fd000000e0408 */
.L_x_6:
[----:B-1----:R-:W-:Y:S01]  /*0ae0*/  SHF.R.U64 R4, R4, R15, R5 ;  /* 0x0000000f04047219 */ /* 0x002fe20000001205 */
[----:B--2---:R-:W-:Y:S01]  /*0af0*/  VIADD R5, R24, 0xffffffff ;  /* 0xffffffff18057836 */ /* 0x004fe20000000000 */
[----:B------:R-:W-:Y:S01]  /*0b00*/  LOP3.LUT R11, R30, R11, RZ, 0xc0, !PT ;  /* 0x0000000b1e0b7212 */ /* 0x000fe200078ec0ff */
[----:B------:R-:W-:Y:S02]  /*0b10*/  IMAD.MOV R12, RZ, RZ, -R12 ;  /* 0x000000ffff0c7224 */ /* 0x000fe400078e0a0c */
[----:B------:R-:W-:Y:S01]  /*0b20*/  IMAD.MOV R6, RZ, RZ, -R4 ;  /* 0x000000ffff067224 */ /* 0x000fe200078e0a04 */
[----:B------:R-:W-:Y:S01]  /*0b30*/  LOP3.LUT R5, R20, R5, RZ, 0xc0, !PT ;  /* 0x0000000514057212 */ /* 0x000fe200078ec0ff */
[----:B------:R-:W-:Y:S02]  /*0b40*/  @P3 IMAD R0, R14, R12, R3 ;  /* 0x0000000c0e003224 */ /* 0x000fe400078e0203 */
[----:B------:R-:W-:Y:S02]  /*0b50*/  IMAD R11, R10, R4, R11 ;  /* 0x000000040a0b7224 */ /* 0x000fe400078e020b */
[----:B0-----:R-:W-:-:S02]  /*0b60*/  IMAD R3, R6, R21, R32 ;  /* 0x0000001506037224 */ /* 0x001fc400078e0220 */
[----:B------:R-:W-:Y:S02]  /*0b70*/  IMAD R152, R11, R152, R0 ;  /* 0x000000980b987224 */ /* 0x000fe400078e0200 */
[----:B------:R-:W-:Y:S02]  /*0b80*/  IMAD R3, R3, R24, R5 ;  /* 0x0000001803037224 */ /* 0x000fe400078e0205 */
[----:B------:R-:W-:-:S03]  /*0b90*/  IMAD.MOV.U32 R0, RZ, RZ, 0x1 ;  /* 0x00000001ff007424 */ /* 0x000fc600078e00ff */
[----:B------:R-:W-:Y:S02]  /*0ba0*/  SEL R153, R3, R152, !P3 ;  /* 0x0000009803997207 */ /* 0x000fe40005800000 */
[----:B------:R-:W-:-:S07]  /*0bb0*/  SEL R152, R152, R3, !P3 ;  /* 0x0000000398987207 */ /* 0x000fce0005800000 */
.L_x_4:
[----:B------:R-:W-:-:S08]  /*0bc0*/  NOP ;  /* 0x0000000000007918 */ /* 0x000fd00000000000 */
[----:B------:R-:W0:Y:S02]  /*0bd0*/  USETMAXREG.TRY_ALLOC.CTAPOOL UP0, 0xe8 ;  /* 0x000000e8000079c8 */ /* 0x000e240008000600 */
[----:B0-----:R-:W-:-:S13]  /*0be0*/  PLOP3.LUT P0, PT, PT, PT, UP0, 0x80, 0x0 ;  /* 0x000000000000781c */ /* 0x001fda0003f0f008 */
[----:B------:R-:W-:Y:S05]  /*0bf0*/  @!P0 BRA `(.L_x_4) ;  /* 0xfffffffc00f08947 */ /* 0x000fea000383ffff */
[----:B------:R-:W-:Y:S01]  /*0c00*/  ULDC.64 UR4, c[0x0][0x598] ;  /* 0x0001660000047ab9 */ /* 0x000fe20000000a00 */
[----:B------:R-:W-:Y:S01]  /*0c10*/  ULDC.64 UR36, c[0x0][0x208] ;  /* 0x0000820000247ab9 */ /* 0x000fe20000000a00 */
[----:B------:R-:W-:-:S04]  /*0c20*/  ISETP.NE.U32.AND P0, PT, RZ, UR4, PT ;  /* 0x00000004ff007c0c */ /* 0x000fc8000bf05070 */
[----:B------:R-:W-:-:S13]  /*0c30*/  ISETP.NE.AND.EX P0, PT, RZ, UR5, PT, P0 ;  /* 0x00000005ff007c0c */ /* 0x000fda000bf05300 */
[----:B------:R-:W-:Y:S05]  /*0c40*/  @!P0 BRA `(.L_x_7) ;  /* 0x00000000001c8947 */ /* 0x000fea0003800000 */
[----:B------:R-:W0:Y:S02]  /*0c50*/  LDC.64 R4, c[0x0][0x598] ;  /* 0x00016600ff047b82 */ /* 0x000e240000000a00 */
[----:B0-----:R-:W2:Y:S02]  /*0c60*/  LDG.E.64 R4, desc[UR36][R4.64] ;  /* 0x0000002404047981 */ /* 0x001ea4000c1e1b00 */
[----:B--2---:R-:W-:-:S04]  /*0c70*/  ISETP.NE.U32.AND P0, PT, R4, RZ, PT ;  /* 0x000000ff0400720c */ /* 0x004fc80003f05070 */
[----:B------:R-:W-:-:S13]  /*0c80*/  ISETP.NE.AND.EX P0, PT, R5, RZ, PT, P0 ;  /* 0x000000ff0500720c */ /* 0x000fda0003f05300 */
[----:B------:R-:W-:Y:S05]  /*0c90*/  @!P0 BRA `(.L_x_7) ;  /* 0x0000000000088947 */ /* 0x000fea0003800000 */
[----:B------:R0:W5:Y:S01]  /*0ca0*/  LD.E R154, desc[UR36][R4.64] ;  /* 0x00000024049a7980 */ /* 0x000162000c101900 */
[----:B------:R-:W-:Y:S05]  /*0cb0*/  BRA `(.L_x_8) ;  /* 0x0000000000247947 */ /* 0x000fea0003800000 */
.L_x_7:
[----:B------:R-:W-:Y:S02]  /*0cc0*/  ULDC.64 UR4, c[0x0][0x588] ;  /* 0x0001620000047ab9 */ /* 0x000fe40000000a00 */
[----:B------:R-:W-:-:S04]  /*0cd0*/  ISETP.NE.U32.AND P0, PT, RZ, UR4, PT ;  /* 0x00000004ff007c0c */ /* 0x000fc8000bf05070 */
[----:B------:R-:W-:-:S13]  /*0ce0*/  ISETP.NE.AND.EX P0, PT, RZ, UR5, PT, P0 ;  /* 0x00000005ff007c0c */ /* 0x000fda000bf05300 */
[----:B------:R-:W-:Y:S05]  /*0cf0*/  @!P0 BRA `(.L_x_9) ;  /* 0x00000000000c8947 */ /* 0x000fea0003800000 */
[----:B------:R-:W0:Y:S02]  /*0d00*/  LDC.64 R154, c[0x0][0x588] ;  /* 0x00016200ff9a7b82 */ /* 0x000e240000000a00 */
[----:B0-----:R1:W5:Y:S01]  /*0d10*/  LDG.E R154, desc[UR36][R154.64] ;  /* 0x000000249a9a7981 */ /* 0x001362000c1e1900 */
[----:B------:R-:W-:Y:S05]  /*0d20*/  BRA `(.L_x_8) ;  /* 0x0000000000087947 */ /* 0x000fea0003800000 */
.L_x_9:
[----:B------:R-:W-:Y:S02]  /*0d30*/  ULDC UR4, c[0x0][0x580] ;  /* 0x0001600000047ab9 */ /* 0x000fe40000000800 */
[----:B------:R-:W-:-:S07]  /*0d40*/  IMAD.U32 R154, RZ, RZ, UR4 ;  /* 0x00000004ff9a7e24 */ /* 0x000fce000f8e00ff */
.L_x_8:
[----:B------:R-:W-:Y:S02]  /*0d50*/  ULDC.64 UR4, c[0x0][0x5a0] ;  /* 0x0001680000047ab9 */ /* 0x000fe40000000a00 */
[----:B------:R-:W-:-:S04]  /*0d60*/  ISETP.NE.U32.AND P0, PT, RZ, UR4, PT ;  /* 0x00000004ff007c0c */ /* 0x000fc8000bf05070 */
[----:B------:R-:W-:-:S13]  /*0d70*/  ISETP.NE.AND.EX P0, PT, RZ, UR5, PT, P0 ;  /* 0x00000005ff007c0c */ /* 0x000fda000bf05300 */
[----:B------:R-:W-:Y:S05]  /*0d80*/  @!P0 BRA `(.L_x_10) ;  /* 0x00000000001c8947 */ /* 0x000fea0003800000 */
[----:B0-----:R-:W0:Y:S02]  /*0d90*/  LDC.64 R4, c[0x0][0x5a0] ;  /* 0x00016800ff047b82 */ /* 0x001e240000000a00 */
[----:B0-----:R-:W2:Y:S02]  /*0da0*/  LDG.E.64 R4, desc[UR36][R4.64] ;  /* 0x0000002404047981 */ /* 0x001ea4000c1e1b00 */
[----:B--2---:R-:W-:-:S04]  /*0db0*/  ISETP.NE.U32.AND P0, PT, R4, RZ, PT ;  /* 0x000000ff0400720c */ /* 0x004fc80003f05070 */
[----:B------:R-:W-:-:S13]  /*0dc0*/  ISETP.NE.AND.EX P0, PT, R5, RZ, PT, P0 ;  /* 0x000000ff0500720c */ /* 0x000fda0003f05300 */
[----:B------:R-:W-:Y:S05]  /*0dd0*/  @!P0 BRA `(.L_x_10) ;  /* 0x0000000000088947 */ /* 0x000fea0003800000 */
[----:B-1----:R0:W5:Y:S01]  /*0de0*/  LD.E R155, desc[UR36][R4.64] ;  /* 0x00000024049b7980 */ /* 0x002162000c101900 */
[----:B------:R-:W-:Y:S05]  /*0df0*/  BRA `(.L_x_11) ;  /* 0x0000000000247947 */ /* 0x000fea0003800000 */
.L_x_10:
[----:B------:R-:W-:Y:S02]  /*0e00*/  ULDC.64 UR4, c[0x0][0x590] ;  /* 0x0001640000047ab9 */ /* 0x000fe40000000a00 */
[----:B------:R-:W-:-:S04]  /*0e10*/  ISETP.NE.U32.AND P0, PT, RZ, UR4, PT ;  /* 0x00000004ff007c0c */ /* 0x000fc8000bf05070 */
[----:B------:R-:W-:-:S13]  /*0e20*/  ISETP.NE.AND.EX P0, PT, RZ, UR5, PT, P0 ;  /* 0x00000005ff007c0c */ /* 0x000fda000bf05300 */
[----:B------:R-:W-:Y:S05]  /*0e30*/  @!P0 BRA `(.L_x_12) ;  /* 0x00000000000c8947 */ /* 0x000fea0003800000 */
[----:B0-----:R-:W1:Y:S02]  /*0e40*/  LDC.64 R4, c[0x0][0x590] ;  /* 0x00016400ff047b82 */ /* 0x001e640000000a00 */
[----:B-1----:R1:W5:Y:S01]  /*0e50*/  LDG.E R155, desc[UR36][R4.64] ;  /* 0x00000024049b7981 */ /* 0x002362000c1e1900 */
[----:B------:R-:W-:Y:S05]  /*0e60*/  BRA `(.L_x_11) ;  /* 0x0000000000087947 */ /* 0x000fea0003800000 */
.L_x_12:
[----:B------:R-:W-:Y:S02]  /*0e70*/  ULDC UR4, c[0x0][0x584] ;  /* 0x0001610000047ab9 */ /* 0x000fe40000000800 */
[----:B-1----:R-:W-:-:S07]  /*0e80*/  MOV R155, UR4 ;  /* 0x00000004009b7c02 */ /* 0x002fce0008000f00 */
.L_x_11:
[----:B------:R-:W-:-:S13]  /*0e90*/  LOP3.LUT P0, RZ, R0, 0xff, RZ, 0xc0, !PT ;  /* 0x000000ff00ff7812 */ /* 0x000fda000780c0ff */
[----:B------:R-:W-:Y:S05]  /*0ea0*/  @!P0 EXIT ;  /* 0x000000000000894d */ /* 0x000fea0003800000 */
[----:B------:R-:W-:Y:S01]  /*0eb0*/  ULDC UR4, c[0x0][0x28c] ;  /* 0x0000a30000047ab9 */ /* 0x000fe20000000800 */
[----:B------:R-:W-:Y:S01]  /*0ec0*/  LOP3.LUT R164, R19, 0x1, RZ, 0xfc, !PT ;  /* 0x0000000113a47812 */ /* 0x000fe200078efcff */
[----:B------:R-:W-:Y:S01]  /*0ed0*/  UIADD3 UR4, UR4, 0x1f, URZ ;  /* 0x0000001f04047890 */ /* 0x000fe2000fffe03f */
[----:B------:R-:W-:Y:S01]  /*0ee0*/  UMOV UR38, URZ ;  /* 0x0000003f00267c82 */ /* 0x000fe20008000000 */
[----:B------:R-:W-:Y:S02]  /*0ef0*/  UMOV UR39, URZ ;  /* 0x0000003f00277c82 */ /* 0x000fe40008000000 */
[----:B------:R-:W-:-:S04]  /*0f00*/  USHF.R.S32.HI UR5, URZ, 0x1f, UR4 ;  /* 0x0000001f3f057899 */ /* 0x000fc80008011404 */
[----:B------:R-:W-:-:S04]  /*0f10*/  ULEA.HI UR5, UR5, UR4, URZ, 0x5 ;  /* 0x0000000405057291 */ /* 0x000fc8000f8f283f */
[----:B------:R-:W-:-:S12]  /*0f20*/  USHF.R.S32.HI UR40, URZ, 0x5, UR5 ;  /* 0x000000053f287899 */ /* 0x000fd80008011405 */
.L_x_284:
[----:B------:R-:W-:Y:S01]  /*0f30*/  LOP3.LUT R0, R18, 0x80, RZ, 0xc0, !PT ;  /* 0x0000008012007812 */ /* 0x000fe200078ec0ff */
[----:B--2---:R-:W2:Y:S01]  /*0f40*/  S2UR UR7, SR_CgaCtaId ;  /* 0x00000000000779c3 */ /* 0x004ea20000008800 */
[----:B------:R-:W-:Y:S02]  /*0f50*/  UMOV UR6, 0x400 ;  /* 0x0000040000067882 */ /* 0x000fe40000000000 */
[----:B------:R-:W-:-:S06]  /*0f60*/  SHF.R.U32.HI R0, RZ, 0x7, R0 ;  /* 0x00000007ff007819 */ /* 0x000fcc0000011600 */
[----:B---3--:R-:W3:Y:S01]  /*0f70*/  SHFL.IDX PT, R0, R0, RZ, 0x1f ;  /* 0x00001fff00007589 */ /* 0x008ee200000e0000 */
[----:B--2---:R-:W-:Y:S01]  /*0f80*/  ULEA UR42, UR7, UR6, 0x18 ;  /* 0x00000006072a7291 */ /* 0x004fe2000f8ec03f */
[----:B---3--:R-:W-:-:S13]  /*0f90*/  R2UR UR4, R0 ;  /* 0x00000000000472ca */ /* 0x008fda00000e0000 */
[----:B------:R-:W-:-:S04]  /*0fa0*/  ULEA.HI UR5, UR4, UR4, URZ, 0x1 ;  /* 0x0000000404057291 */ /* 0x000fc8000f8f083f */
[----:B------:R-:W-:-:S04]  /*0fb0*/  ULOP3.LUT UR5, UR5, 0xffffe, URZ, 0xc0, !UPT ;  /* 0x000ffffe05057892 */ /* 0x000fc8000f8ec03f */
[----:B------:R-:W-:-:S03]  /*0fc0*/  UIADD3 UR5, UR4, -UR5, URZ ;  /* 0x8000000504057290 */ /* 0x000fc6000fffe03f */
[----:B------:R-:W-:Y:S01]  /*0fd0*/  ULDC UR4, c[0x0][0x28c] ;  /* 0x0000a30000047ab9 */ /* 0x000fe20000000800 */
[----:B------:R-:W-:Y:S01]  /*0fe0*/  ULEA UR5, UR5, UR42, 0xc ;  /* 0x0000002a05057291 */ /* 0x000fe2000f8e603f */
[----:B------:R-:W-:-:S03]  /*0ff0*/  ISETP.LT.AND P0, PT, RZ, UR4, PT ;  /* 0x00000004ff007c0c */ /* 0x000fc6000bf01270 */
[----:B------:R-:W-:-:S04]  /*1000*/  UIADD3 UR5, UR5, 0x100, URZ ;  /* 0x0000010005057890 */ /* 0x000fc8000fffe03f */
[----:B------:R-:W-:-:S04]  /*1010*/  USHF.R.U32.HI UR5, URZ, 0x4, UR5 ;  /* 0x000000043f057899 */ /* 0x000fc80008011605 */
[----:B------:R-:W-:Y:S02]  /*1020*/  ULOP3.LUT UR41, UR5, 0x3fff, URZ, 0xc0, !UPT ;  /* 0x00003fff05297892 */ /* 0x000fe4000f8ec03f */
[----:B-1--45:R-:W-:Y:S10]  /*1030*/  @P0 BRA `(.L_x_13) ;  /* 0x0000000000400947 */ /* 0x032ff40003800000 */
[----:B------:R-:W-:Y:S01]  /*1040*/  MOV R0, 0x0 ;  /* 0x0000000000007802 */ /* 0x000fe20000000f00 */
[----:B------:R-:W-:Y:S01]  /*1050*/  ULDC.64 UR4, c[0x4][0x68] ;  /* 0x01001a0000047ab9 */ /* 0x000fe20000000a00 */
[----:B------:R-:W-:Y:S01]  /*1060*/  ULDC.64 UR6, c[0x4][0x8] ;  /* 0x0100020000067ab9 */ /* 0x000fe20000000a00 */
[----:B01----:R-:W-:Y:S01]  /*1070*/  IMAD.U32 R4, RZ, RZ, UR4 ;  /* 0x00000004ff047e24 */ /* 0x003fe2000f8e00ff */
[----:B------:R0:W1:Y:S01]  /*1080*/  LDC.64 R14, c[0x4][R0] ;  /* 0x01000000000e7b82 */ /* 0x0000620000000a00 */
[----:B------:R-:W-:Y:S01]  /*1090*/  IMAD.U32 R5, RZ, RZ, UR5 ;  /* 0x00000005ff057e24 */ /* 0x000fe2000f8e00ff */
[----:B------:R-:W-:Y:S01]  /*10a0*/  ULDC.64 UR4, c[0x4][0x70] ;  /* 0x01001c0000047ab9 */ /* 0x000fe20000000a00 */
[----:B------:R-:W-:Y:S01]  /*10b0*/  IMAD.U32 R10, RZ, RZ, UR6 ;  /* 0x00000006ff0a7e24 */ /* 0x000fe2000f8e00ff */
[----:B------:R-:W-:Y:S01]  /*10c0*/  MOV R12, 0x1 ;  /* 0x00000001000c7802 */ /* 0x000fe20000000f00 */
[----:B------:R-:W-:Y:S02]  /*10d0*/  IMAD.U32 R6, RZ, RZ, UR4 ;  /* 0x00000004ff067e24 */ /* 0x000fe4000f8e00ff */
[----:B------:R-:W-:-:S02]  /*10e0*/  IMAD.U32 R7, RZ, RZ, UR5 ;  /* 0x00000005ff077e24 */ /* 0x000fc4000f8e00ff */
[----:B------:R-:W-:Y:S02]  /*10f0*/  IMAD.U32 R11, RZ, RZ, UR7 ;  /* 0x00000007ff0b7e24 */ /* 0x000fe4000f8e00ff */
[----:B------:R-:W-:Y:S02]  /*1100*/  IMAD.MOV.U32 R8, RZ, RZ, 0x1e1 ;  /* 0x000001e1ff087424 */ /* 0x000fe400078e00ff */
[----:B0-----:R-:W-:-:S07]  /*1110*/  IMAD.MOV.U32 R13, RZ, RZ, RZ ;  /* 0x000000ffff0d7224 */ /* 0x001fce00078e00ff */
[----:B------:R-:W-:-:S07]  /*1120*/  LEPC R20, `(.L_x_13) ;  /* 0x000000001014794e */ /* 0x000fce0000000000 */
[----:B-1---5:R-:W-:Y:S05]  /*1130*/  CALL.ABS.NOINC R14 ;  /* 0x000000000e007343 */ /* 0x022fea0003c00000 */
.L_x_13:
[----:B------:R-:W-:-:S13]  /*1140*/  ISETP.NE.AND P0, PT, R164, 0x3, PT ;  /* 0x00000003a400780c */ /* 0x000fda0003f05270 */
[----:B------:R-:W-:Y:S05]  /*1150*/  @!P0 BRA `(.L_x_14) ;  /* 0x0000000000048947 */ /* 0x000fea0003800000 */
[----:B------:R-:W-:Y:S01]  /*1160*/  BPT.TRAP 0x1 ;  /* 0x000000040000795c */ /* 0x000fe20000300000 */
.L_x_14:
[----:B------:R-:W-:Y:S02]  /*1170*/  IMAD.U32 R3, RZ, RZ, UR39 ;  /* 0x00000027ff037e24 */ /* 0x000fe4000f8e00ff */
[----:B------:R-:W-:-:S03]  /*1180*/  IMAD.U32 R0, RZ, RZ, UR38 ;  /* 0x00000026ff007e24 */ /* 0x000fc6000f8e00ff */
[----:B------:R-:W-:Y:S02]  /*1190*/  LEA R3, R3, UR42, 0x3 ;  /* 0x0000002a03037c11 */ /* 0x000fe4000f8e18ff */
[----:B------:R-:W-:-:S04]  /*11a0*/  SHF.L.U32 R0, R0, 0x1f, RZ ;  /* 0x0000001f00007819 */ /* 0x000fc800000006ff */
[----:B------:R2:W3:Y:S01]  /*11b0*/  SYNCS.PHASECHK.TRANS64.TRYWAIT P1, [R3+URZ], R0 ;  /* 0x00000000030075a7 */ /* 0x0004e2000802017f */
[----:B------:R-:W-:Y:S05]  /*11c0*/  @!P0 BRA `(.L_x_15) ;  /* 0x0000000000048947 */ /* 0x000fea0003800000 */
[----:B------:R-:W-:Y:S01]  /*11d0*/  BPT.TRAP 0x1 ;  /* 0x000000040000795c */ /* 0x000fe20000300000 */
.L_x_15:
[----:B---3--:R-:W-:Y:S05]  /*11e0*/  @P1 BRA `(.L_x_16) ;  /* 0x0000000000081947 */ /* 0x008fea0003800000 */
[----:B------:R-:W3:Y:S02]  /*11f0*/  SYNCS.PHASECHK.TRANS64.TRYWAIT P1, [R3+URZ], R0 ;  /* 0x00000000030075a7 */ /* 0x000ee4000802017f */
[----:B---3--:R-:W-:Y:S05]  /*1200*/  @!P1 BRA `(.L_x_17) ;  /* 0x000000ac00409947 */ /* 0x008fea0003800000 */
.L_x_16:
[----:B------:R-:W-:-:S04]  /*1210*/  UISETP.LT.AND UP0, UPT, UR40, 0x1, UPT ;  /* 0x000000012800788c */ /* 0x000fc8000bf01270 */
[----:B------:R-:W-:-:S04]  /*1220*/  USEL UR4, UR40, 0x1, UP0 ;  /* 0x0000000128047887 */ /* 0x000fc80008000000 */
[----:B------:R-:W-:-:S06]  /*1230*/  UIADD3 UR4, UR40, -UR4, URZ ;  /* 0x8000000428047290 */ /* 0x000fcc000fffe03f */
[----:B--23--:R-:W-:Y:S01]  /*1240*/  IMAD.U32 R0, RZ, RZ, UR4 ;  /* 0x00000004ff007e24 */ /* 0x00cfe2000f8e00ff */
[----:B------:R-:W-:Y:S05]  /*1250*/  WARPSYNC.ALL ;  /* 0x0000000000007948 */ /* 0x000fea0003800000 */
[----:B------:R-:W-:Y:S01]  /*1260*/  ISETP.GE.AND P1, PT, R0, 0x1, PT ;  /* 0x000000010000780c */ /* 0x000fe20003f26270 */
[----:B------:R-:W-:Y:S01]  /*1270*/  UIADD3 UR4, UR42, 0x10100, URZ ;  /* 0x000101002a047890 */ /* 0x000fe2000fffe03f */
[----:B------:R-:W-:Y:S01]  /*1280*/  WARPGROUP.ARRIVE ;  /* 0x00000000000079c5 */ /* 0x000fe20000000000 */
[----:B------:R-:W-:Y:S01]  /*1290*/  UMOV UR9, 0x80000020 ;  /* 0x8000002000097882 */ /* 0x000fe20000000000 */
[----:B------:R-:W-:Y:S01]  /*12a0*/  UMOV UR11, 0x80000020 ;  /* 0x80000020000b7882 */ /* 0x000fe20000000000 */
[----:B------:R-:W-:-:S04]  /*12b0*/  USHF.R.U32.HI UR4, URZ, 0x4, UR4 ;  /* 0x000000043f047899 */ /* 0x000fc80008011604 */
[----:B------:R-:W-:Y:S02]  /*12c0*/  ULOP3.LUT UR5, UR4, 0x3fff, URZ, 0xc0, !UPT ;  /* 0x00003fff04057892 */ /* 0x000fe4000f8ec03f */
[----:B------:R-:W-:Y:S02]  /*12d0*/  ULOP3.LUT UR4, UR41, 0x10000, URZ, 0xfc, !UPT ;  /* 0x0001000029047892 */ /* 0x000fe4000f8efc3f */
[----:B------:R-:W-:Y:S02]  /*12e0*/  ULOP3.LUT UR5, UR5, 0x10000, URZ, 0xfc, !UPT ;  /* 0x0001000005057892 */ /* 0x000fe4000f8efc3f */
[----:B------:R-:W-:Y:S02]  /*12f0*/  ULEA UR6, UR39, UR4, 0xa ;  /* 0x0000000427067291 */ /* 0x000fe4000f8e503f */
[----:B------:R-:W-:-:S05]  /*1300*/  ULEA UR7, UR39, UR5, 0x9 ;  /* 0x0000000527077291 */ /* 0x000fca000f8e483f */
[----:B------:R-:W-:Y:S02]  /*1310*/  UMOV UR8, UR6 ;  /* 0x0000000600087c82 */ /* 0x000fe40008000000 */
[----:B------:R-:W-:Y:S02]  /*1320*/  UMOV UR10, UR7 ;  /* 0x00000007000a7c82 */ /* 0x000fe40008000000 */
[----:B------:R-:W-:Y:S01]  /*1330*/  HGMMA.64x128x16.F32 R88, gdesc[UR8], RZ, !UPT, gsb0 ;  /* 0x01e00000085879f0 */ /* 0x000fe2000c0008ff */
[----:B------:R-:W-:Y:S01]  /*1340*/  UIADD3 UR8, UR6, 0x200, URZ ;  /* 0x0000020006087890 */ /* 0x000fe2000fffe03f */
[----:B------:R-:W-:Y:S01]  /*1350*/  UMOV UR9, 0x80000020 ;  /* 0x8000002000097882 */ /* 0x000fe20000000000 */
[----:B------:R-:W-:Y:S02]  /*1360*/  WARPGROUP.DEPBAR.LE gsb0, 0x0 ;  /* 0x00008000000079c5 */ /* 0x000fe40000010000 */
[----:B------:R-:W-:-:S07]  /*1370*/  WARPGROUP.ARRIVE ;  /* 0x00000000000079c5 */ /* 0x000fce0000000000 */
[----:B------:R-:W-:Y:S01]  /*1380*/  HGMMA.64x128x16.F32 R24, gdesc[UR8], RZ, !UPT, gsb0 ;  /* 0x01e00000081879f0 */ /* 0x000fe2000c0008ff */
[----:B------:R-:W-:Y:S02]  /*1390*/  UIADD3 UR8, UR6, 0x2, URZ ;  /* 0x0000000206087890 */ /* 0x000fe4000fffe03f */
[----:B------:R-:W-:Y:S01]  /*13a0*/  UIADD3 UR10, UR7, 0x2, URZ ;  /* 0x00000002070a7890 */ /* 0x000fe2000fffe03f */
[----:B------:R-:W-:Y:S01]  /*13b0*/  UMOV UR9, 0x80000020 ;  /* 0x8000002000097882 */ /* 0x000fe20000000000 */
[----:B------:R-:W-:Y:S01]  /*13c0*/  UMOV UR11, 0x80000020 ;  /* 0x80000020000b7882 */ /* 0x000fe20000000000 */
[----:B------:R-:W-:Y:S02]  /*13d0*/  WARPGROUP.DEPBAR.LE gsb0, 0x0 ;  /* 0x00008000000079c5 */ /* 0x000fe40000010000 */
[----:B------:R-:W-:-:S06]  /*13e0*/  WARPGROUP.ARRIVE ;  /* 0x00000000000079c5 */ /* 0x000fcc0000000000 */
[----:B------:R-:W-:Y:S01]  /*13f0*/  HGMMA.64x128x16.F32 R88, gdesc[UR8], R88, gsb0 ;  /* 0x01e00000085879f0 */ /* 0x000fe20008000858 */
[----:B------:R-:W-:Y:S01]  /*1400*/  UIADD3 UR8, UR6, 0x202, URZ ;  /* 0x0000020206087890 */ /* 0x000fe2000fffe03f */
[----:B------:R-:W-:Y:S01]  /*1410*/  UMOV UR9, 0x80000020 ;  /* 0x8000002000097882 */ /* 0x000fe20000000000 */
[----:B------:R-:W-:Y:S02]  /*1420*/  WARPGROUP.DEPBAR.LE gsb0, 0x0 ;  /* 0x00008000000079c5 */ /* 0x000fe40000010000 */
[----:B------:R-:W-:-:S07]  /*1430*/  WARPGROUP.ARRIVE ;  /* 0x00000000000079c5 */ /* 0x000fce0000000000 */
[----:B------:R-:W-:Y:S03]  /*1440*/  HGMMA.64x128x16.F32 R24, gdesc[UR8], R24, gsb0 ;  /* 0x01e00000081879f0 */ /* 0x000fe60008000818 */
[----:B------:R-:W-:Y:S02]  /*1450*/  WARPGROUP.DEPBAR.LE gsb0, 0x0 ;  /* 0x00008000000079c5 */ /* 0x000fe40000010000 */
[----:B------:R-:W-:Y:S05]  /*1460*/  @!P1 BRA `(.L_x_18) ;  /* 0x0000000400089947 */ /* 0x000fea0003800000 */
[----:B------:R-:W-:-:S04]  /*1470*/  UIADD3 UR6, UR39, 0x1, URZ ;  /* 0x0000000127067890 */ /* 0x000fc8000fffe03f */
[----:B------:R-:W-:-:S04]  /*1480*/  UISETP.NE.AND UP0, UPT, UR6, 0x4, UPT ;  /* 0x000000040600788c */ /* 0x000fc8000bf05270 */
[----:B------:R-:W-:Y:S02]  /*1490*/  USEL UR7, URZ, 0x1, UP0 ;  /* 0x000000013f077887 */ /* 0x000fe40008000000 */
[----:B------:R-:W-:Y:S02]  /*14a0*/  USEL UR6, UR6, URZ, UP0 ;  /* 0x0000003f06067287 */ /* 0x000fe40008000000 */
[----:B------:R-:W-:-:S06]  /*14b0*/  ULOP3.LUT UR7, UR38, UR7, URZ, 0x3c, !UPT ;  /* 0x0000000726077292 */ /* 0x000fcc000f8e3c3f */
[----:B01----:R-:W-:Y:S01]  /*14c0*/  IMAD.U32 R5, RZ, RZ, UR7 ;  /* 0x00000007ff057e24 */ /* 0x003fe2000f8e00ff */
[----:B------:R-:W-:-:S06]  /*14d0*/  UMOV UR7, UR39 ;  /* 0x0000002700077c82 */ /* 0x000fcc0008000000 */
.L_x_25:
[----:B01----:R-:W-:Y:S05]  /*14e0*/  @!P0 BRA `(.L_x_19) ;  /* 0x0000000000048947 */ /* 0x003fea0003800000 */
[----:B------:R-:W-:Y:S01]  /*14f0*/  BPT.TRAP 0x1 ;  /* 0x000000040000795c */ /* 0x000fe20000300000 */
.L_x_19:
[----:B------:R-:W0:Y:S01]  /*1500*/  S2UR UR9, SR_CgaCtaId ;  /* 0x00000000000979c3 */ /* 0x000e220000008800 */
[----:B------:R-:W-:Y:S01]  /*1510*/  UMOV UR8, 0x400 ;  /* 0x0000040000087882 */ /* 0x000fe20000000000 */
[----:B------:R-:W-:Y:S01]  /*1520*/  SHF.L.U32 R3, R5, 0x1f, RZ ;  /* 0x0000001f05037819 */ /* 0x000fe200000006ff */
[----:B0-----:R-:W-:-:S04]  /*1530*/  ULEA UR14, UR9, UR8, 0x18 ;  /* 0x00000008090e7291 */ /* 0x001fc8000f8ec03f */
[----:B------:R-:W-:-:S09]  /*1540*/  ULEA UR8, UR6, UR14, 0x3 ;  /* 0x0000000e06087291 */ /* 0x000fd2000f8e183f */
[----:B------:R0:W1:Y:S01]  /*1550*/  SYNCS.PHASECHK.TRANS64.TRYWAIT P1, [UR8], R3 ;  /* 0x00000003ff0075a7 */ /* 0x0000620008020148 */
[----:B------:R-:W-:Y:S05]  /*1560*/  @!P0 BRA `(.L_x_20) ;  /* 0x0000000000048947 */ /* 0x000fea0003800000 */
[----:B------:R-:W-:Y:S01]  /*1570*/  BPT.TRAP 0x1 ;  /* 0x000000040000795c */ /* 0x000fe20000300000 */
.L_x_20:
[----:B-1----:R-:W-:Y:S05]  /*1580*/  @P1 BRA `(.L_x_21) ;  /* 0x0000000000081947 */ /* 0x002fea0003800000 */
[----:B------:R-:W1:Y:S02]  /*1590*/  SYNCS.PHASECHK.TRANS64.TRYWAIT P1, [UR8], R3 ;  /* 0x00000003ff0075a7 */ /* 0x000e640008020148 */
[----:B-1----:R-:W-:Y:S05]  /*15a0*/  @!P1 BRA `(.L_x_22) ;  /* 0x000000a8006c9947 */ /* 0x002fea0003800000 */
.L_x_21:
[----:B------:R-:W-:Y:S01]  /*15b0*/  ULEA UR12, UR6, UR4, 0xa ;  /* 0x00000004060c7291 */ /* 0x000fe2000f8e503f */
[----:B------:R-:W-:Y:S01]  /*15c0*/  WARPGROUP.ARRIVE ;  /* 0x00000000000079c5 */ /* 0x000fe20000000000 */
[----:B------:R-:W-:Y:S01]  /*15d0*/  ULEA UR13, UR6, UR5, 0x9 ;  /* 0x00000005060d7291 */ /* 0x000fe2000f8e483f */
[----:B------:R-:W-:Y:S01]  /*15e0*/  UMOV UR9, 0x80000020 ;  /* 0x8000002000097882 */ /* 0x000fe20000000000 */
[----:B------:R-:W-:-:S03]  /*15f0*/  UMOV UR11, 0x80000020 ;  /* 0x80000020000b7882 */ /* 0x000fc60000000000 */
[----:B------:R-:W-:Y:S02]  /*1600*/  UMOV UR8, UR12 ;  /* 0x0000000c00087c82 */ /* 0x000fe40008000000 */
[----:B------:R-:W-:Y:S02]  /*1610*/  UMOV UR10, UR13 ;  /* 0x0000000d000a7c82 */ /* 0x000fe40008000000 */
[----:B------:R-:W-:Y:S01]  /*1620*/  HGMMA.64x128x16.F32 R88, gdesc[UR8], R88, gsb0 ;  /* 0x01e00000085879f0 */ /* 0x000fe20008000858 */
[----:B------:R-:W-:Y:S01]  /*1630*/  UIADD3 UR8, UR12, 0x200, URZ ;  /* 0x000002000c087890 */ /* 0x000fe2000fffe03f */
[----:B------:R-:W-:Y:S01]  /*1640*/  UMOV UR9, 0x80000020 ;  /* 0x8000002000097882 */ /* 0x000fe20000000000 */
[----:B------:R-:W-:Y:S02]  /*1650*/  WARPGROUP.DEPBAR.LE gsb0, 0x0 ;  /* 0x00008000000079c5 */ /* 0x000fe40000010000 */
[----:B------:R-:W-:-:S07]  /*1660*/  WARPGROUP.ARRIVE ;  /* 0x00000000000079c5 */ /* 0x000fce0000000000 */
[----:B------:R-:W-:Y:S01]  /*1670*/  HGMMA.64x128x16.F32 R24, gdesc[UR8], R24, gsb0 ;  /* 0x01e00000081879f0 */ /* 0x000fe20008000818 */
        /* <DEDUP_REMOVED lines=14> */
[----:B------:R-:W-:Y:S01]  /*1760*/  BPT.TRAP 0x1 ;  /* 0x000000040000795c */ /* 0x000fe20000300000 */
.L_x_23:
[----:B------:R-:W-:Y:S01]  /*1770*/  ULEA UR8, UR7, UR14, 0x3 ;  /* 0x0000000e07087291 */ /* 0x000fe2000f8e183f */
[----:B------:R-:W-:-:S03]  /*1780*/  ISETP.GT.U32.AND P1, PT, R19, 0x1, PT ;  /* 0x000000011300780c */ /* 0x000fc60003f24070 */
[----:B------:R-:W-:-:S04]  /*1790*/  UIADD3 UR8, UR8, 0x20, URZ ;  /* 0x0000002008087890 */ /* 0x000fc8000fffe03f */
[----:B------:R-:W-:-:S09]  /*17a0*/  UPRMT UR8, URZ, 0x654, UR8 ;  /* 0x000006543f087896 */ /* 0x000fd20008000008 */
[----:B------:R-:W-:Y:S01]  /*17b0*/  SYNCS.ARRIVE.TRANS64.RED.A1T0 RZ, [UR8], RZ ;  /* 0x000000ffffff79a7 */ /* 0x000fe20008100408 */
[----:B------:R-:W-:Y:S05]  /*17c0*/  @P1 BRA `(.L_x_24) ;  /* 0x0000000000041947 */ /* 0x000fea0003800000 */
[----:B------:R-:W-:Y:S01]  /*17d0*/  BPT.TRAP 0x1 ;  /* 0x000000040000795c */ /* 0x000fe20000300000 */
.L_x_24:
[----:B------:R-:W-:Y:S01]  /*17e0*/  UIADD3 UR6, UR6, 0x1, URZ ;  /* 0x0000000106067890 */ /* 0x000fe2000fffe03f */
[C---:B------:R-:W-:Y:S01]  /*17f0*/  ISETP.GT.AND P1, PT, R0.reuse, 0x1, PT ;  /* 0x000000010000780c */ /* 0x040fe20003f24270 */
[----:B------:R-:W-:Y:S01]  /*1800*/  UIADD3 UR7, UR7, 0x1, URZ ;  /* 0x0000000107077890 */ /* 0x000fe2000fffe03f */
[----:B------:R-:W-:Y:S01]  /*1810*/  VIADD R0, R0, 0xffffffff ;  /* 0xffffffff00007836 */ /* 0x000fe20000000000 */
[----:B------:R-:W-:Y:S02]  /*1820*/  UISETP.NE.AND UP0, UPT, UR6, 0x4, UPT ;  /* 0x000000040600788c */ /* 0x000fe4000bf05270 */
[----:B------:R-:W-:Y:S02]  /*1830*/  UISETP.NE.AND UP1, UPT, UR7, 0x4, UPT ;  /* 0x000000040700788c */ /* 0x000fe4000bf25270 */
[----:B------:R-:W-:Y:S02]  /*1840*/  USEL UR8, URZ, 0x1, UP0 ;  /* 0x000000013f087887 */ /* 0x000fe40008000000 */
[----:B------:R-:W-:-:S02]  /*1850*/  USEL UR6, UR6, URZ, UP0 ;  /* 0x0000003f06067287 */ /* 0x000fc40008000000 */
[----:B------:R-:W-:Y:S02]  /*1860*/  USEL UR7, UR7, URZ, UP1 ;  /* 0x0000003f07077287 */ /* 0x000fe40008800000 */
[----:B------:R-:W-:Y:S01]  /*1870*/  LOP3.LUT R5, R5, UR8, RZ, 0x3c, !PT ;  /* 0x0000000805057c12 */ /* 0x000fe2000f8e3cff */
[----:B------:R-:W-:Y:S09]  /*1880*/  @P1 BRA `(.L_x_25) ;  /* 0xfffffffc00141947 */ /* 0x000ff2000383ffff */
.L_x_18:
[----:B------:R-:W2:Y:S02]  /*1890*/  LDC R0, c[0x0][0x28c] ;  /* 0x0000a300ff007b82 */ /* 0x000ea40000000800 */
[----:B--2---:R-:W-:-:S13]  /*18a0*/  ISETP.GE.AND P1, PT, R0, 0x1, PT ;  /* 0x000000010000780c */ /* 0x004fda0003f26270 */
[----:B------:R-:W-:Y:S05]  /*18b0*/  @!P1 BRA `(.L_x_26) ;  /* 0x0000000000409947 */ /* 0x000fea0003800000 */
[----:B------:R-:W-:Y:S05]  /*18c0*/  @!P0 BRA `(.L_x_27) ;  /* 0x0000000000048947 */ /* 0x000fea0003800000 */
[----:B------:R-:W-:Y:S01]  /*18d0*/  BPT.TRAP 0x1 ;  /* 0x000000040000795c */ /* 0x000fe20000300000 */
.L_x_27:
[----:B------:R-:W2:Y:S01]  /*18e0*/  S2UR UR6, SR_CgaCtaId ;  /* 0x00000000000679c3 */ /* 0x000ea20000008800 */
[----:B------:R-:W-:Y:S01]  /*18f0*/  UISETP.LT.AND UP0, UPT, UR40, 0x1, UPT ;  /* 0x000000012800788c */ /* 0x000fe2000bf01270 */
[----:B------:R-:W-:Y:S01]  /*1900*/  ISETP.GT.U32.AND P0, PT, R19, 0x1, PT ;  /* 0x000000011300780c */ /* 0x000fe20003f04070 */
[----:B------:R-:W-:Y:S02]  /*1910*/  UMOV UR5, 0x400 ;  /* 0x0000040000057882 */ /* 0x000fe40000000000 */
[----:B------:R-:W-:-:S04]  /*1920*/  USEL UR4, UR40, 0x1, UP0 ;  /* 0x0000000128047887 */ /* 0x000fc80008000000 */
[----:B------:R-:W-:-:S04]  /*1930*/  UIADD3 UR4, UR39, UR40, -UR4 ;  /* 0x0000002827047290 */ /* 0x000fc8000fffe804 */
[----:B------:R-:W-:-:S04]  /*1940*/  USHF.L.U32 UR4, UR4, 0x3, URZ ;  /* 0x0000000304047899 */ /* 0x000fc8000800063f */
[----:B------:R-:W-:Y:S02]  /*1950*/  ULOP3.LUT UR4, UR4, 0x18, URZ, 0xc0, !UPT ;  /* 0x0000001804047892 */ /* 0x000fe4000f8ec03f */
[----:B--2---:R-:W-:-:S04]  /*1960*/  ULEA UR5, UR6, UR5, 0x18 ;  /* 0x0000000506057291 */ /* 0x004fc8000f8ec03f */
[----:B------:R-:W-:-:S04]  /*1970*/  UIADD3 UR4, UR5, 0x20, UR4 ;  /* 0x0000002005047890 */ /* 0x000fc8000fffe004 */
[----:B------:R-:W-:-:S09]  /*1980*/  UPRMT UR4, URZ, 0x654, UR4 ;  /* 0x000006543f047896 */ /* 0x000fd20008000004 */
[----:B------:R-:W-:Y:S01]  /*1990*/  SYNCS.ARRIVE.TRANS64.RED.A1T0 RZ, [UR4], RZ ;  /* 0x000000ffffff79a7 */ /* 0x000fe20008100404 */
[----:B------:R-:W-:Y:S05]  /*19a0*/  @P0 BRA `(.L_x_26) ;  /* 0x0000000000040947 */ /* 0x000fea0003800000 */
[----:B------:R-:W-:Y:S01]  /*19b0*/  BPT.TRAP 0x1 ;  /* 0x000000040000795c */ /* 0x000fe20000300000 */
.L_x_26:
[----:B------:R-:W2:Y:S01]  /*19c0*/  LDC R6, c[0x0][0x288] ;  /* 0x0000a200ff067b82 */ /* 0x000ea20000000800 */
[----:B01----:R-:W-:Y:S01]  /*19d0*/  SHF.R.U32.HI R3, RZ, 0x2, R18 ;  /* 0x00000002ff037819 */ /* 0x003fe20000011612 */
[----:B------:R-:W-:Y:S01]  /*19e0*/  UIADD3 UR39, UR40, UR39, URZ ;  /* 0x0000002728277290 */ /* 0x000fe2000fffe03f */
[----:B------:R-:W-:Y:S01]  /*19f0*/  LOP3.LUT R4, R18, 0x60, RZ, 0xc0, !PT ;  /* 0x0000006012047812 */ /* 0x000fe200078ec0ff */
[----:B------:R-:W-:Y:S01]  /*1a00*/  IMAD.SHL.U32 R13, R153, 0x80, RZ ;  /* 0x00000080990d7824 */ /* 0x000fe200078e00ff */
[----:B------:R-:W-:Y:S01]  /*1a10*/  LOP3.LUT R0, R22, 0x1, RZ, 0xc0, !PT ;  /* 0x0000000116007812 */ /* 0x000fe200078ec0ff */
[----:B------:R-:W-:Y:S01]  /*1a20*/  USHF.R.U32.HI UR4, URZ, 0x2, UR39 ;  /* 0x000000023f047899 */ /* 0x000fe20008011627 */
[----:B------:R-:W-:Y:S01]  /*1a30*/  LOP3.LUT R3, R3, 0x7, RZ, 0xc0, !PT ;  /* 0x0000000703037812 */ /* 0x000fe200078ec0ff */
[----:B------:R-:W-:Y:S01]  /*1a40*/  IMAD.SHL.U32 R15, R152, 0x100, RZ ;  /* 0x00000100980f7824 */ /* 0x000fe200078e00ff */
[----:B------:R-:W-:Y:S01]  /*1a50*/  SHF.R.U32.HI R10, RZ, 0x1, R4 ;  /* 0x00000001ff0a7819 */ /* 0x000fe20000011604 */
[----:B------:R-:W-:Y:S01]  /*1a60*/  ULOP3.LUT UR4, UR4, 0x1, URZ, 0xc0, !UPT ;  /* 0x0000000104047892 */ /* 0x000fe2000f8ec03f */
[----:B------:R-:W-:Y:S01]  /*1a70*/  SHF.L.U32 R4, R0, 0x6, RZ ;  /* 0x0000000600047819 */ /* 0x000fe200000006ff */
[----:B------:R-:W-:Y:S01]  /*1a80*/  ULDC UR8, c[0x0][0x284] ;  /* 0x0000a10000087ab9 */ /* 0x000fe20000000800 */
[--C-:B------:R-:W-:Y:S01]  /*1a90*/  IADD3 R5, RZ, -R10, -R3.reuse ;  /* 0x8000000aff057210 */ /* 0x100fe20007ffe803 */
[----:B------:R-:W-:Y:S01]  /*1aa0*/  UISETP.GT.U32.AND UP1, UPT, UR39, 0x3, UPT ;  /* 0x000000032700788c */ /* 0x000fe2000bf24070 */
[----:B------:R-:W-:Y:S01]  /*1ab0*/  LOP3.LUT R3, R4, 0x40, R3, 0xe2, !PT ;  /* 0x0000004004037812 */ /* 0x000fe200078ee203 */
[----:B------:R-:W-:Y:S01]  /*1ac0*/  UISETP.NE.U32.AND UP0, UPT, UR4, 0x1, UPT ;  /* 0x000000010400788c */ /* 0x000fe2000bf05070 */
[----:B------:R-:W-:Y:S01]  /*1ad0*/  LOP3.LUT R4, R18, 0x3, RZ, 0xc0, !PT ;  /* 0x0000000312047812 */ /* 0x000fe200078ec0ff */
[----:B------:R-:W-:Y:S01]  /*1ae0*/  ULDC.64 UR6, c[0x0][0x5d0] ;  /* 0x0001740000067ab9 */ /* 0x000fe20000000a00 */
[----:B------:R-:W-:Y:S01]  /*1af0*/  SHF.R.S32.HI R21, RZ, 0x1f, R23 ;  /* 0x0000001fff157819 */ /* 0x000fe20000011417 */
[----:B------:R-:W-:Y:S01]  /*1b00*/  UISETP.LT.U32.AND UP1, UPT, UR40, 0x4, UP1 ;  /* 0x000000042800788c */ /* 0x000fe20008f21070 */
[----:B------:R-:W-:Y:S01]  /*1b10*/  IMAD.WIDE R8, R152, 0x100, RZ ;  /* 0x0000010098087825 */ /* 0x000fe200078e02ff */
[----:B------:R-:W-:Y:S01]  /*1b20*/  UISETP.GT.U32.AND UP0, UPT, UR40, 0x3, !UP0 ;  /* 0x000000032800788c */ /* 0x000fe2000c704070 */
[----:B--2---:R-:W-:-:S02]  /*1b30*/  ISETP.GE.AND P0, PT, R13, R6, PT ;  /* 0x000000060d00720c */ /* 0x004fc40003f06270 */
[----:B------:R-:W-:Y:S01]  /*1b40*/  IMAD R12, R4, -0x2, R6 ;  /* 0xfffffffe040c7824 */ /* 0x000fe200078e0206 */
[----:B------:R-:W-:Y:S01]  /*1b50*/  USEL UR5, URZ, 0x1, !UP1 ;  /* 0x000000013f057887 */ /* 0x000fe2000c800000 */
[----:B------:R-:W-:Y:S01]  /*1b60*/  IMAD.SHL.U32 R6, R18, 0x2, RZ ;  /* 0x0000000212067824 */ /* 0x000fe200078e00ff */
[----:B------:R-:W-:Y:S01]  /*1b70*/  ISETP.GE.OR P0, PT, R15, UR8, P0 ;  /* 0x000000080f007c0c */ /* 0x000fe20008706670 */
[----:B------:R-:W-:Y:S01]  /*1b80*/  IMAD R4, R21, UR6, RZ ;  /* 0x0000000615047c24 */ /* 0x000fe2000f8e02ff */
[----:B------:R-:W-:Y:S01]  /*1b90*/  USEL UR4, URZ, 0x1, !UP0 ;  /* 0x000000013f047887 */ /* 0x000fe2000c000000 */
[----:B------:R-:W-:Y:S01]  /*1ba0*/  IMAD R0, R0, -0x40, R5 ;  /* 0xffffffc000007824 */ /* 0x000fe200078e0205 */
[----:B------:R-:W-:Y:S01]  /*1bb0*/  LOP3.LUT R6, R13, 0x6, R6, 0xf8, !PT ;  /* 0x000000060d067812 */ /* 0x000fe200078ef806 */
[----:B------:R-:W-:Y:S01]  /*1bc0*/  IMAD R11, R23, UR7, R4 ;  /* 0x00000007170b7c24 */ /* 0x000fe2000f8e0204 */
[----:B------:R-:W-:Y:S01]  /*1bd0*/  LOP3.LUT R153, R8, R3, R10, 0xfe, !PT ;  /* 0x0000000308997212 */ /* 0x000fe200078efe0a */
[----:B------:R-:W-:Y:S01]  /*1be0*/  ULOP3.LUT UR39, UR39, 0x3, URZ, 0xc0, !UPT ;  /* 0x0000000327277892 */ /* 0x000fe2000f8ec03f */
[----:B------:R-:W-:Y:S01]  /*1bf0*/  SHF.R.S32.HI R7, RZ, 0x1f, R6 ;  /* 0x0000001fff077819 */ /* 0x000fe20000011406 */
[----:B------:R-:W-:Y:S01]  /*1c00*/  ULOP3.LUT UR38, UR4, UR38, UR5, 0x96, !UPT ;  /* 0x0000002604267292 */ /* 0x000fe2000f8e9605 */
[----:B------:R-:W-:Y:S01]  /*1c10*/  IADD3 R3, -R15, UR8, R0 ;  /* 0x000000080f037c10 */ /* 0x000fe2000fffe100 */
[----:B------:R-:W-:-:S02]  /*1c20*/  IMAD.IADD R0, R12, 0x1, -R13 ;  /* 0x000000010c007824 */ /* 0x000fc400078e0a0d */
[----:B------:R-:W-:-:S04]  /*1c30*/  IMAD.WIDE.U32 R4, R23, UR6, R6 ;  /* 0x0000000617047c25 */ /* 0x000fc8000f8e0006 */
[----:B------:R-:W-:Y:S01]  /*1c40*/  IMAD.IADD R11, R5, 0x1, R11 ;  /* 0x00000001050b7824 */ /* 0x000fe200078e020b */
[----:B------:R-:W-:Y:S01]  /*1c50*/  MOV R10, R4 ;  /* 0x00000004000a7202 */ /* 0x000fe20000000f00 */
[----:B------:R-:W-:Y:S01]  /*1c60*/  IMAD.MOV.U32 R152, RZ, RZ, -0x1 ;  /* 0xffffffffff987424 */ /* 0x000fe200078e00ff */
[----:B------:R-:W-:Y:S06]  /*1c70*/  @P0 BRA `(.L_x_28) ;  /* 0x00000084006c0947 */ /* 0x000fec0003800000 */
[----:B------:R-:W0:Y:S01]  /*1c80*/  LDC.64 R4, c[0x0][0x5c8] ;  /* 0x00017200ff047b82 */ /* 0x000e220000000a00 */
[----:B-----5:R-:W-:Y:S01]  /*1c90*/  FSETP.NEU.AND P0, PT, R155, RZ, PT ;  /* 0x000000ff9b00720b */ /* 0x020fe20003f0d000 */
[----:B------:R-:W-:Y:S01]  /*1ca0*/  BSSY B0, `(.L_x_28) ;  /* 0x0000858000007945 */ /* 0x000fe20003800000 */
[----:B------:R-:W-:-:S04]  /*1cb0*/  ISETP.GT.AND P3, PT, R3, RZ, PT ;  /* 0x000000ff0300720c */ /* 0x000fc80003f64270 */
[----:B------:R-:W-:Y:S01]  /*1cc0*/  ISETP.GT.AND P1, PT, R0, RZ, P3 ;  /* 0x000000ff0000720c */ /* 0x000fe20001f24270 */
[-C--:B0-----:R-:W-:Y:S02]  /*1cd0*/  IMAD R12, R9, R4.reuse, RZ ;  /* 0x00000004090c7224 */ /* 0x081fe400078e02ff */
[----:B------:R-:W-:-:S04]  /*1ce0*/  IMAD.WIDE.U32 R166, R153, R4, R10 ;  /* 0x0000000499a67225 */ /* 0x000fc800078e000a */
[----:B------:R-:W-:-:S04]  /*1cf0*/  IMAD R11, R153, R5, R12 ;  /* 0x00000005990b7224 */ /* 0x000fc800078e020c */
[----:B------:R-:W-:Y:S01]  /*1d00*/  IMAD.IADD R169, R167, 0x1, R11 ;  /* 0x00000001a7a97824 */ /* 0x000fe200078e020b */
[----:B------:R-:W-:Y:S06]  /*1d10*/  @!P0 BRA `(.L_x_29) ;  /* 0x00000060000c8947 */ /* 0x000fec0003800000 */
[----:B------:R-:W0:Y:S01]  /*1d20*/  LDC.64 R12, c[0x0][0x5b8] ;  /* 0x00016e00ff0c7b82 */ /* 0x000e220000000a00 */
[----:B------:R-:W-:-:S07]  /*1d30*/  ULDC.64 UR4, c[0x0][0x5c0] ;  /* 0x0001700000047ab9 */ /* 0x000fce0000000a00 */
[----:B------:R-:W1:Y:S08]  /*1d40*/  LDC.64 R14, c[0x0][0x5b0] ;  /* 0x00016c00ff0e7b82 */ /* 0x000e700000000a00 */
[----:B------:R-:W2:Y:S01]  /*1d50*/  LDC.64 R10, c[0x0][0x5a8] ;  /* 0x00016a00ff0a7b82 */ /* 0x000ea20000000a00 */
[----:B0-----:R-:W-:-:S04]  /*1d60*/  IMAD R20, R21, R12, RZ ;  /* 0x0000000c15147224 */ /* 0x001fc800078e02ff */
[C---:B------:R-:W-:Y:S02]  /*1d70*/  IMAD R13, R23.reuse, R13, R20 ;  /* 0x0000000d170d7224 */ /* 0x040fe400078e0214 */
[----:B------:R-:W-:-:S04]  /*1d80*/  IMAD.WIDE.U32 R20, R23, R12, R6 ;  /* 0x0000000c17147225 */ /* 0x000fc800078e0006 */
[----:B-1----:R-:W-:Y:S02]  /*1d90*/  IMAD R156, R9, R14, RZ ;  /* 0x0000000e099c7224 */ /* 0x002fe400078e02ff */
[----:B------:R-:W-:Y:S02]  /*1da0*/  IMAD.IADD R157, R21, 0x1, R13 ;  /* 0x00000001159d7824 */ /* 0x000fe400078e020d */
[----:B------:R-:W-:Y:S02]  /*1db0*/  IMAD R167, R153, R15, R156 ;  /* 0x0000000f99a77224 */ /* 0x000fe400078e029c */
[----:B------:R-:W-:-:S04]  /*1dc0*/  IMAD.MOV.U32 R156, RZ, RZ, R20 ;  /* 0x000000ffff9c7224 */ /* 0x000fc800078e0014 */
[----:B------:R-:W-:-:S04]  /*1dd0*/  IMAD.WIDE.U32 R158, R153, R14, R156 ;  /* 0x0000000e999e7225 */ /* 0x000fc800078e009c */
[----:B------:R-:W-:Y:S01]  /*1de0*/  IMAD.IADD R159, R159, 0x1, R167 ;  /* 0x000000019f9f7824 */ /* 0x000fe200078e02a7 */
[----:B--2---:R-:W-:-:S04]  /*1df0*/  LEA R160, P0, R158, R10, 0x1 ;  /* 0x0000000a9ea07211 */ /* 0x004fc800078008ff */
[----:B------:R-:W-:-:S05]  /*1e00*/  LEA.HI.X R161, R158, R11, R159, 0x1, P0 ;  /* 0x0000000b9ea17211 */ /* 0x000fca00000f0c9f */
[----:B------:R-:W2:Y:S01]  /*1e10*/  @P1 LDG.E.LTC128B.U16 R165, desc[UR36][R160.64] ;  /* 0x00000024a0a51981 */ /* 0x000ea2000c1e1520 */
[----:B------:R-:W-:Y:S01]  /*1e20*/  IMAD.WIDE.U32 R162, R153, R14, R6 ;  /* 0x0000000e99a27225 */ /* 0x000fe200078e0006 */
[----:B------:R-:W-:Y:S01]  /*1e30*/  ISETP.GT.AND P2, PT, R0, 0x1, P3 ;  /* 0x000000010000780c */ /* 0x000fe20001f44270 */
[----:B------:R-:W-:Y:S02]  /*1e40*/  BSSY B1, `(.L_x_30) ;  /* 0x0000012000017945 */ /* 0x000fe40003800000 */
[----:B------:R-:W-:Y:S02]  /*1e50*/  IMAD.IADD R163, R167, 0x1, R163 ;  /* 0x00000001a7a37824 */ /* 0x000fe400078e02a3 */
[----:B------:R-:W-:-:S04]  /*1e60*/  IMAD.WIDE.U32 R162, R23, R12, R162 ;  /* 0x0000000c17a27225 */ /* 0x000fc800078e00a2 */
[----:B--2---:R-:W-:-:S05]  /*1e70*/  HADD2.F32 R158, -RZ, R165.H0_H0 ;  /* 0x200000a5ff9e7230 */ /* 0x004fca0000004100 */
[----:B------:R-:W-:Y:S01]  /*1e80*/  FMUL R159, R158, R155 ;  /* 0x0000009b9e9f7220 */ /* 0x000fe20000400000 */
[----:B------:R-:W-:-:S03]  /*1e90*/  LEA R158, P0, R166, UR4, 0x1 ;  /* 0x00000004a69e7c11 */ /* 0x000fc6000f8008ff */
[----:B------:R-:W-:Y:S01]  /*1ea0*/  FFMA R159, R88, R154, R159 ;  /* 0x0000009a589f7223 */ /* 0x000fe2000000009f */
[----:B------:R-:W-:-:S04]  /*1eb0*/  IMAD.IADD R88, R13, 0x1, R163 ;  /* 0x000000010d587824 */ /* 0x000fc800078e02a3 */
[----:B------:R-:W-:Y:S02]  /*1ec0*/  F2FP.F16.F32.PACK_AB R161, RZ, R159 ;  /* 0x0000009fffa1723e */ /* 0x000fe400000000ff */
[----:B------:R-:W-:Y:S02]  /*1ed0*/  LEA.HI.X R159, R166, UR5, R169, 0x1, P0 ;  /* 0x00000005a69f7c11 */ /* 0x000fe400080f0ca9 */
[----:B------:R-:W-:Y:S02]  /*1ee0*/  PRMT R163, R161, 0x7610, R163 ;  /* 0x00007610a1a37816 */ /* 0x000fe400000000a3 */
[----:B------:R-:W-:-:S03]  /*1ef0*/  LEA R160, P0, R162, R10, 0x1 ;  /* 0x0000000aa2a07211 */ /* 0x000fc600078008ff */
[----:B------:R0:W-:Y:S01]  /*1f00*/  @P1 STG.E.U16 desc[UR36][R158.64], R163 ;  /* 0x000000a39e001986 */ /* 0x0001e2000c101524 */
[----:B------:R-:W-:Y:S02]  /*1f10*/  LEA.HI.X R161, R162, R11, R88, 0x1, P0 ;  /* 0x0000000ba2a17211 */ /* 0x000fe400000f0c58 */
[C---:B------:R-:W-:Y:S02]  /*1f20*/  SHF.L.U32 R162, R14.reuse, 0x3, RZ ;  /* 0x000000030ea27819 */ /* 0x040fe400000006ff */
[----:B0-----:R-:W-:Y:S01]  /*1f30*/  SHF.L.U64.HI R163, R14, 0x3, R15 ;  /* 0x000000030ea37819 */ /* 0x001fe2000001020f */
[----:B------:R-:W-:Y:S06]  /*1f40*/  @!P2 BRA `(.L_x_31) ;  /* 0x000000000004a947 */ /* 0x000fec0003800000 */
[----:B------:R0:W5:Y:S02]  /*1f50*/  LDG.E.LTC128B.U16 R165, desc[UR36][R160.64+0x2] ;  /* 0x00000224a0a57981 */ /* 0x000164000c1e1520 */
.L_x_31:
[----:B------:R-:W-:Y:S05]  /*1f60*/  BSYNC B1 ;  /* 0x0000000000017941 */ /* 0x000fea0003800000 */
.L_x_30:
[----:B-----5:R-:W-:Y:S01]  /*1f70*/  HADD2.F32 R88, -RZ, R165.H0_H0 ;  /* 0x200000a5ff587230 */ /* 0x020fe20000004100 */
[----:B------:R-:W-:Y:S01]  /*1f80*/  ISETP.GT.AND P0, PT, R3, 0x8, PT ;  /* 0x000000080300780c */ /* 0x000fe20003f04270 */
[----:B------:R-:W-:Y:S01]  /*1f90*/  IMAD.WIDE.U32 R170, R153, R14, R162 ;  /* 0x0000000e99aa7225 */ /* 0x000fe200078e00a2 */
[----:B------:R-:W-:-:S03]  /*1fa0*/  PRMT R172, R165, 0x7610, R172 ;  /* 0x00007610a5ac7816 */ /* 0x000fc600000000ac */
[----:B------:R-:W-:Y:S01]  /*1fb0*/  FMUL R88, R88, R155 ;  /* 0x0000009b58587220 */ /* 0x000fe20000400000 */
[----:B------:R-:W-:Y:S01]  /*1fc0*/  IMAD.IADD R169, R167, 0x1, R171 ;  /* 0x00000001a7a97824 */ /* 0x000fe200078e02ab */
[----:B------:R-:W-:Y:S02]  /*1fd0*/  IADD3 R166, P4, R20, R170, RZ ;  /* 0x000000aa14a67210 */ /* 0x000fe40007f9e0ff */
[----:B------:R-:W-:Y:S01]  /*1fe0*/  FFMA R89, R89, R154, R88 ;  /* 0x0000009a59597223 */ /* 0x000fe20000000058 */
[----:B------:R-:W-:Y:S02]  /*1ff0*/  ISETP.GT.AND P1, PT, R0, RZ, P0 ;  /* 0x000000ff0000720c */ /* 0x000fe40000724270 */
[----:B------:R-:W-:Y:S01]  /*2000*/  IMAD.X R167, R169, 0x1, R157, P4 ;  /* 0x00000001a9a77824 */ /* 0x000fe200020e069d */
[----:B------:R-:W-:Y:S02]  /*2010*/  LEA R88, P4, R166, R10, 0x1 ;  /* 0x0000000aa6587211 */ /* 0x000fe400078808ff */
[----:B------:R-:W-:-:S02]  /*2020*/  F2FP.F16.F32.PACK_AB R168, RZ, R89 ;  /* 0x00000059ffa8723e */ /* 0x000fc400000000ff */
[----:B------:R-:W-:Y:S02]  /*2030*/  LEA.HI.X R89, R166, R11, R167, 0x1, P4 ;  /* 0x0000000ba6597211 */ /* 0x000fe400020f0ca7 */
[----:B------:R-:W-:-:S05]  /*2040*/  PRMT R171, R168, 0x7610, R171 ;  /* 0x00007610a8ab7816 */ /* 0x000fca00000000ab */
[----:B------:R1:W-:Y:S04]  /*2050*/  @P2 STG.E.U16 desc[UR36][R158.64+0x2], R171 ;  /* 0x000002ab9e002986 */ /* 0x0003e8000c101524 */
[----:B------:R2:W3:Y:S01]  /*2060*/  @P1 LDG.E.LTC128B.U16 R172, desc[UR36][R88.64] ;  /* 0x0000002458ac1981 */ /* 0x0004e2000c1e1520 */
[----:B------:R-:W-:Y:S01]  /*2070*/  IMAD.SHL.U32 R165, R4, 0x10, RZ ;  /* 0x0000001004a57824 */ /* 0x000fe200078e00ff */
[----:B------:R-:W-:Y:S01]  /*2080*/  IADD3 R170, P2, R6, R170, RZ ;  /* 0x000000aa06aa7210 */ /* 0x000fe20007f5e0ff */
[----:B------:R-:W-:Y:S03]  /*2090*/  BSSY B1, `(.L_x_32) ;  /* 0x0000011000017945 */ /* 0x000fe60003800000 */
[----:B------:R-:W-:Y:S01]  /*20a0*/  IADD3 R168, P4, R165, R158, RZ ;  /* 0x0000009ea5a87210 */ /* 0x000fe20007f9e0ff */
[----:B-1----:R-:W-:Y:S01]  /*20b0*/  IMAD.X R171, R7, 0x1, R169, P2 ;  /* 0x0000000107ab7824 */ /* 0x002fe200010e06a9 */
[----:B------:R-:W-:Y:S01]  /*20c0*/  ISETP.GT.AND P2, PT, R0, 0x1, P0 ;  /* 0x000000010000780c */ /* 0x000fe20000744270 */
[----:B------:R-:W-:-:S03]  /*20d0*/  IMAD.WIDE.U32 R170, R23, R12, R170 ;  /* 0x0000000c17aa7225 */ /* 0x000fc600078e00aa */
[----:B--2---:R-:W-:Y:S01]  /*20e0*/  LEA R88, P5, R170, R10, 0x1 ;  /* 0x0000000aaa587211 */ /* 0x004fe200078a08ff */
[----:B---3--:R-:W-:-:S05]  /*20f0*/  HADD2.F32 R166, -RZ, R172.H0_H0 ;  /* 0x200000acffa67230 */ /* 0x008fca0000004100 */
[----:B------:R-:W-:Y:S01]  /*2100*/  FMUL R167, R166, R155 ;  /* 0x0000009ba6a77220 */ /* 0x000fe20000400000 */
[----:B------:R-:W-:-:S03]  /*2110*/  IMAD.IADD R166, R13, 0x1, R171 ;  /* 0x000000010da67824 */ /* 0x000fc600078e02ab */
[----:B------:R-:W-:Y:S01]  /*2120*/  FFMA R90, R90, R154, R167 ;  /* 0x0000009a5a5a7223 */ /* 0x000fe200000000a7 */
[----:B------:R-:W-:Y:S02]  /*2130*/  SHF.L.U64.HI R167, R4, 0x4, R5 ;  /* 0x0000000404a77819 */ /* 0x000fe40000010205 */
[----:B------:R-:W-:Y:S02]  /*2140*/  LEA.HI.X R89, R170, R11, R166, 0x1, P5 ;  /* 0x0000000baa597211 */ /* 0x000fe400028f0ca6 */
[----:B------:R-:W-:Y:S01]  /*2150*/  F2FP.F16.F32.PACK_AB R90, RZ, R90 ;  /* 0x0000005aff5a723e */ /* 0x000fe200000000ff */
[----:B------:R-:W-:-:S05]  /*2160*/  IMAD.X R169, R167, 0x1, R159, P4 ;  /* 0x00000001a7a97824 */ /* 0x000fca00020e069f */
[----:B------:R1:W-:Y:S01]  /*2170*/  @P1 STG.E.U16 desc[UR36][R168.64], R90 ;  /* 0x0000005aa8001986 */ /* 0x0003e2000c101524 */
[----:B------:R-:W-:Y:S05]  /*2180*/  @!P2 BRA `(.L_x_33) ;  /* 0x000000000004a947 */ /* 0x000fea0003800000 */
[----:B------:R2:W5:Y:S02]  /*2190*/  LDG.E.LTC128B.U16 R172, desc[UR36][R88.64+0x2] ;  /* 0x0000022458ac7981 */ /* 0x000564000c1e1520 */
.L_x_33:
[----:B------:R-:W-:Y:S05]  /*21a0*/  BSYNC B1 ;  /* 0x0000000000017941 */ /* 0x000fea0003800000 */
.L_x_32:
[----:B-1---5:R-:W-:Y:S01]  /*21b0*/  HADD2.F32 R90, -RZ, R172.H0_H0 ;  /* 0x200000acff5a7230 */ /* 0x022fe20000004100 */
[----:B------:R-:W-:Y:S01]  /*21c0*/  ISETP.GT.AND P1, PT, R0, 0x8, P3 ;  /* 0x000000080000780c */ /* 0x000fe20001f24270 */
[----:B------:R-:W-:Y:S03]  /*21d0*/  BSSY B1, `(.L_x_34) ;  /* 0x000000a000017945 */ /* 0x000fe60003800000 */
[----:B------:R-:W-:-:S04]  /*21e0*/  FMUL R90, R90, R155 ;  /* 0x0000009b5a5a7220 */ /* 0x000fc80000400000 */
[----:B------:R-:W-:Y:S01]  /*21f0*/  FFMA R90, R91, R154, R90 ;  /* 0x0000009a5b5a7223 */ /* 0x000fe2000000005a */
[----:B------:R-:W-:-:S04]  /*2200*/  @P2 IMAD.MOV.U32 R91, RZ, RZ, R169 ;  /* 0x000000ffff5b2224 */ /* 0x000fc800078e00a9 */
[----:B------:R-:W-:-:S04]  /*2210*/  F2FP.F16.F32.PACK_AB R90, RZ, R90 ;  /* 0x0000005aff5a723e */ /* 0x000fc800000000ff */
[----:B------:R-:W-:Y:S02]  /*2220*/  PRMT R166, R90, 0x7610, R166 ;  /* 0x000076105aa67816 */ /* 0x000fe400000000a6 */
[----:B------:R-:W-:-:S05]  /*2230*/  @P2 MOV R90, R168 ;  /* 0x000000a8005a2202 */ /* 0x000fca0000000f00 */
[----:B------:R1:W-:Y:S01]  /*2240*/  @P2 STG.E.U16 desc[UR36][R90.64+0x2], R166 ;  /* 0x000002a65a002986 */ /* 0x0003e2000c101524 */
[----:B------:R-:W-:Y:S05]  /*2250*/  @!P1 BRA `(.L_x_35) ;  /* 0x0000000000049947 */ /* 0x000fea0003800000 */
[----:B------:R3:W5:Y:S02]  /*2260*/  LDG.E.LTC128B.U16 R172, desc[UR36][R160.64+0x10] ;  /* 0x00001024a0ac7981 */ /* 0x000764000c1e1520 */
.L_x_35:
[----:B------:R-:W-:Y:S05]  /*2270*/  BSYNC B1 ;  /* 0x0000000000017941 */ /* 0x000fea0003800000 */
.L_x_34:
[----:B-1---5:R-:W-:Y:S01]  /*2280*/  HADD2.F32 R90, -RZ, R172.H0_H0 ;  /* 0x200000acff5a7230 */ /* 0x022fe20000004100 */
[----:B------:R-:W-:Y:S01]  /*2290*/  ISETP.GT.AND P2, PT, R0, 0x9, P3 ;  /* 0x000000090000780c */ /* 0x000fe20001f44270 */
[----:B------:R-:W-:Y:S03]  /*22a0*/  BSSY B1, `(.L_x_36) ;  /* 0x000000a000017945 */ /* 0x000fe60003800000 */
[----:B------:R-:W-:Y:S01]  /*22b0*/  FMUL R91, R90, R155 ;  /* 0x0000009b5a5b7220 */ /* 0x000fe20000400000 */
[----:B------:R-:W-:-:S03]  /*22c0*/  @P1 IMAD.MOV.U32 R90, RZ, RZ, R158 ;  /* 0x000000ffff5a1224 */ /* 0x000fc600078e009e */
[----:B------:R-:W-:-:S05]  /*22d0*/  FFMA R91, R92, R154, R91 ;  /* 0x0000009a5c5b7223 */ /* 0x000fca000000005b */
[----:B------:R-:W-:-:S04]  /*22e0*/  F2FP.F16.F32.PACK_AB R91, RZ, R91 ;  /* 0x0000005bff5b723e */ /* 0x000fc800000000ff */
[----:B------:R-:W-:Y:S01]  /*22f0*/  PRMT R92, R91, 0x7610, R92 ;  /* 0x000076105b5c7816 */ /* 0x000fe2000000005c */
[----:B------:R-:W-:-:S05]  /*2300*/  @P1 IMAD.MOV.U32 R91, RZ, RZ, R159 ;  /* 0x000000ffff5b1224 */ /* 0x000fca00078e009f */
[----:B------:R1:W-:Y:S01]  /*2310*/  @P1 STG.E.U16 desc[UR36][R90.64+0x10], R92 ;  /* 0x0000105c5a001986 */ /* 0x0003e2000c101524 */
[----:B------:R-:W-:Y:S05]  /*2320*/  @!P2 BRA `(.L_x_37) ;  /* 0x000000000004a947 */ /* 0x000fea0003800000 */
[----:B------:R4:W5:Y:S02]  /*2330*/  LDG.E.LTC128B.U16 R172, desc[UR36][R160.64+0x12] ;  /* 0x00001224a0ac7981 */ /* 0x000964000c1e1520 */
.L_x_37:
[----:B------:R-:W-:Y:S05]  /*2340*/  BSYNC B1 ;  /* 0x0000000000017941 */ /* 0x000fea0003800000 */
.L_x_36:
[----:B-1---5:R-:W-:Y:S01]  /*2350*/  HADD2.F32 R90, -RZ, R172.H0_H0 ;  /* 0x200000acff5a7230 */ /* 0x022fe20000004100 */
[----:B------:R-:W-:Y:S01]  /*2360*/  ISETP.GT.AND P1, PT, R0, 0x8, P0 ;  /* 0x000000080000780c */ /* 0x000fe20000724270 */
[----:B------:R-:W-:Y:S01]  /*2370*/  @P2 IMAD.MOV.U32 R91, RZ, RZ, R159 ;  /* 0x000000ffff5b2224 */ /* 0x000fe200078e009f */
[----:B------:R-:W-:Y:S02]  /*2380*/  BSSY B1, `(.L_x_38) ;  /* 0x0000009000017945 */ /* 0x000fe40003800000 */
[----:B------:R-:W-:-:S04]  /*2390*/  FMUL R90, R90, R155 ;  /* 0x0000009b5a5a7220 */ /* 0x000fc80000400000 */
[----:B------:R-:W-:-:S05]  /*23a0*/  FFMA R90, R93, R154, R90 ;  /* 0x0000009a5d5a7223 */ /* 0x000fca000000005a */
[----:B------:R-:W-:-:S04]  /*23b0*/  F2FP.F16.F32.PACK_AB R90, RZ, R90 ;  /* 0x0000005aff5a723e */ /* 0x000fc800000000ff */
[----:B------:R-:W-:Y:S01]  /*23c0*/  PRMT R92, R90, 0x7610, R92 ;  /* 0x000076105a5c7816 */ /* 0x000fe2000000005c */
[----:B------:R-:W-:-:S05]  /*23d0*/  @P2 IMAD.MOV.U32 R90, RZ, RZ, R158 ;  /* 0x000000ffff5a2224 */ /* 0x000fca00078e009e */
[----:B------:R1:W-:Y:S01]  /*23e0*/  @P2 STG.E.U16 desc[UR36][R90.64+0x12], R92 ;  /* 0x0000125c5a002986 */ /* 0x0003e2000c101524 */
[----:B------:R-:W-:Y:S05]  /*23f0*/  @!P1 BRA `(.L_x_39) ;  /* 0x0000000000049947 */ /* 0x000fea0003800000 */
[----:B------:R0:W5:Y:S02]  /*2400*/  LDG.E.LTC128B.U16 R172, desc[UR36][R88.64+0x10] ;  /* 0x0000102458ac7981 */ /* 0x000164000c1e1520 */
.L_x_39:
[----:B------:R-:W-:Y:S05]  /*2410*/  BSYNC B1 ;  /* 0x0000000000017941 */ /* 0x000fea0003800000 */
.L_x_38:
[----:B-1---5:R-:W-:Y:S01]  /*2420*/  HADD2.F32 R90, -RZ, R172.H0_H0 ;  /* 0x200000acff5a7230 */ /* 0x022fe20000004100 */
[----:B------:R-:W-:Y:S01]  /*2430*/  ISETP.GT.AND P2, PT, R0, 0x9, P0 ;  /* 0x000000090000780c */ /* 0x000fe20000744270 */
[----:B------:R-:W-:Y:S03]  /*2440*/  BSSY B1, `(.L_x_40) ;  /* 0x000000a000017945 */ /* 0x000fe60003800000 */
[----:B------:R-:W-:Y:S01]  /*2450*/  FMUL R91, R90, R155 ;  /* 0x0000009b5a5b7220 */ /* 0x000fe20000400000 */
[----:B------:R-:W-:-:S03]  /*2460*/  @P1 IMAD.MOV.U32 R90, RZ, RZ, R168 ;  /* 0x000000ffff5a1224 */ /* 0x000fc600078e00a8 */
[----:B------:R-:W-:-:S05]  /*2470*/  FFMA R91, R94, R154, R91 ;  /* 0x0000009a5e5b7223 */ /* 0x000fca000000005b */
[----:B------:R-:W-:-:S04]  /*2480*/  F2FP.F16.F32.PACK_AB R91, RZ, R91 ;  /* 0x0000005bff5b723e */ /* 0x000fc800000000ff */
[----:B------:R-:W-:Y:S02]  /*2490*/  PRMT R92, R91, 0x7610, R92 ;  /* 0x000076105b5c7816 */ /* 0x000fe4000000005c */
[----:B------:R-:W-:-:S05]  /*24a0*/  @P1 MOV R91, R169 ;  /* 0x000000a9005b1202 */ /* 0x000fca0000000f00 */
[----:B------:R1:W-:Y:S01]  /*24b0*/  @P1 STG.E.U16 desc[UR36][R90.64+0x10], R92 ;  /* 0x0000105c5a001986 */ /* 0x0003e2000c101524 */
[----:B------:R-:W-:Y:S05]  /*24c0*/  @!P2 BRA `(.L_x_41) ;  /* 0x000000000004a947 */ /* 0x000fea0003800000 */
[----:B------:R0:W5:Y:S02]  /*24d0*/  LDG.E.LTC128B.U16 R172, desc[UR36][R88.64+0x12] ;  /* 0x0000122458ac7981 */ /* 0x000164000c1e1520 */
.L_x_41:
[----:B------:R-:W-:Y:S05]  /*24e0*/  BSYNC B1 ;  /* 0x0000000000017941 */ /* 0x000fea0003800000 */
.L_x_40:
        /* <DEDUP_REMOVED lines=12> */
.L_x_43:
[----:B------:R-:W-:Y:S05]  /*25b0*/  BSYNC B1 ;  /* 0x0000000000017941 */ /* 0x000fea0003800000 */
.L_x_42:
        /* <DEDUP_REMOVED lines=12> */
.L_x_45:
[----:B------:R-:W-:Y:S05]  /*2680*/  BSYNC B1 ;  /* 0x0000000000017941 */ /* 0x000fea0003800000 */
.L_x_44:
        /* <DEDUP_REMOVED lines=12> */
.L_x_47:
[----:B------:R-:W-:Y:S05]  /*2750*/  BSYNC B1 ;  /* 0x0000000000017941 */ /* 0x000fea0003800000 */
.L_x_46:
[----:B-1---5:R-:W-:Y:S01]  /*2760*/  HADD2.F32 R90, -RZ, R172.H0_H0 ;  /* 0x200000acff5a7230 */ /* 0x022fe20000004100 */
[----:B------:R-:W-:Y:S01]  /*2770*/  ISETP.GT.AND P2, PT, R0, 0x11, P0 ;  /* 0x000000110000780c */ /* 0x000fe20000744270 */
[----:B------:R-:W-:Y:S03]  /*2780*/  BSSY B1, `(.L_x_48) ;  /* 0x000000a000017945 */ /* 0x000fe60003800000 */
[----:B------:R-:W-:Y:S01]  /*2790*/  FMUL R91, R90, R155 ;  /* 0x0000009b5a5b7220 */ /* 0x000fe20000400000 */
[----:B------:R-:W-:-:S03]  /*27a0*/  @P1 MOV R90, R168 ;  /* 0x000000a8005a1202 */ /* 0x000fc60000000f00 */
[----:B------:R-:W-:-:S05]  /*27b0*/  FFMA R91, R98, R154, R91 ;  /* 0x0000009a625b7223 */ /* 0x000fca000000005b */
[----:B------:R-:W-:-:S04]  /*27c0*/  F2FP.F16.F32.PACK_AB R91, RZ, R91 ;  /* 0x0000005bff5b723e */ /* 0x000fc800000000ff */
[----:B------:R-:W-:Y:S01]  /*27d0*/  PRMT R92, R91, 0x7610, R92 ;  /* 0x000076105b5c7816 */ /* 0x000fe2000000005c */
[----:B------:R-:W-:-:S05]  /*27e0*/  @P1 IMAD.MOV.U32 R91, RZ, RZ, R169 ;  /* 0x000000ffff5b1224 */ /* 0x000fca00078e00a9 */
[----:B------:R1:W-:Y:S01]  /*27f0*/  @P1 STG.E.U16 desc[UR36][R90.64+0x20], R92 ;  /* 0x0000205c5a001986 */ /* 0x0003e2000c101524 */
[----:B------:R-:W-:Y:S05]  /*2800*/  @!P2 BRA `(.L_x_49) ;  /* 0x000000000004a947 */ /* 0x000fea0003800000 */
[----:B------:R0:W5:Y:S02]  /*2810*/  LDG.E.LTC128B.U16 R172, desc[UR36][R88.64+0x22] ;  /* 0x0000222458ac7981 */ /* 0x000164000c1e1520 */
.L_x_49:
[----:B------:R-:W-:Y:S05]  /*2820*/  BSYNC B1 ;  /* 0x0000000000017941 */ /* 0x000fea0003800000 */
.L_x_48:
        /* <DEDUP_REMOVED lines=12> */
.L_x_51:
[----:B------:R-:W-:Y:S05]  /*28f0*/  BSYNC B1 ;  /* 0x0000000000017941 */ /* 0x000fea0003800000 */
.L_x_50:
        /* <DEDUP_REMOVED lines=12> */
.L_x_53:
[----:B------:R-:W-:Y:S05]  /*29c0*/  BSYNC B1 ;  /* 0x0000000000017941 */ /* 0x000fea0003800000 */
.L_x_52:
[----:B-1---5:R-:W-:Y:S01]  /*29d0*/  HADD2.F32 R90, -RZ, R172.H0_H0 ;  /* 0x200000acff5a7230 */ /* 0x022fe20000004100 */
[----:B------:R-:W-:Y:S01]  /*29e0*/  @P2 MOV R91, R159 ;  /* 0x0000009f005b2202 */ /* 0x000fe20000000f00 */
[----:B------:R-:W-:Y:S01]  /*29f0*/  BSSY B1, `(.L_x_54) ;  /* 0x000000a000017945 */ /* 0x000fe20003800000 */
[----:B------:R-:W-:Y:S02]  /*2a00*/  ISETP.GT.AND P1, PT, R0, 0x18, P0 ;  /* 0x000000180000780c */ /* 0x000fe40000724270 */
        /* <DEDUP_REMOVED lines=8> */
.L_x_55:
[----:B------:R-:W-:Y:S05]  /*2a90*/  BSYNC B1 ;  /* 0x0000000000017941 */ /* 0x000fea0003800000 */
.L_x_54:
        /* <DEDUP_REMOVED lines=12> */
.L_x_57:
[----:B------:R-:W-:Y:S05]  /*2b60*/  BSYNC B1 ;  /* 0x0000000000017941 */ /* 0x000fea0003800000 */
.L_x_56:
        /* <DEDUP_REMOVED lines=12> */
.L_x_59:
[----:B------:R-:W-:Y:S05]  /*2c30*/  BSYNC B1 ;  /* 0x0000000000017941 */ /* 0x000fea0003800000 */
.L_x_58:
        /* <DEDUP_REMOVED lines=12> */
.L_x_61:
[----:B------:R-:W-:Y:S05]  /*2d00*/  BSYNC B1 ;  /* 0x0000000000017941 */ /* 0x000fea0003800000 */
.L_x_60:
[----:B-1---5:R-:W-:Y:S01]  /*2d10*/  HADD2.F32 R90, -RZ, R172.H0_H0 ;  /* 0x200000acff5a7230 */ /* 0x022fe20000004100 */
[----:B------:R-:W-:Y:S01]  /*2d20*/  ISETP.GT.AND P1, PT, R0, 0x20, P0 ;  /* 0x000000200000780c */ /* 0x000fe20000724270 */
[----:B------:R-:W-:Y:S01]  /*2d30*/  @P2 IMAD.MOV.U32 R91, RZ, RZ, R159 ;  /* 0x000000ffff5b2224 */ /* 0x000fe200078e009f */
[----:B------:R-:W-:Y:S02]  /*2d40*/  BSSY B1, `(.L_x_62) ;  /* 0x0000009000017945 */ /* 0x000fe40003800000 */
[----:B------:R-:W-:-:S04]  /*2d50*/  FMUL R90, R90, R155 ;  /* 0x0000009b5a5a7220 */ /* 0x000fc80000400000 */
[----:B------:R-:W-:-:S05]  /*2d60*/  FFMA R90, R105, R154, R90 ;  /* 0x0000009a695a7223 */ /* 0x000fca000000005a */
[----:B------:R-:W-:-:S04]  /*2d70*/  F2FP.F16.F32.PACK_AB R90, RZ, R90 ;  /* 0x0000005aff5a723e */ /* 0x000fc800000000ff */
[----:B------:R-:W-:Y:S02]  /*2d80*/  PRMT R92, R90, 0x7610, R92 ;  /* 0x000076105a5c7816 */ /* 0x000fe4000000005c */
[----:B------:R-:W-:-:S05]  /*2d90*/  @P2 MOV R90, R158 ;  /* 0x0000009e005a2202 */ /* 0x000fca0000000f00 */
[----:B------:R1:W-:Y:S01]  /*2da0*/  @P2 STG.E.U16 desc[UR36][R90.64+0x42], R92 ;  /* 0x0000425c5a002986 */ /* 0x0003e2000c101524 */
[----:B------:R-:W-:Y:S05]  /*2db0*/  @!P1 BRA `(.L_x_63) ;  /* 0x0000000000049947 */ /* 0x000fea0003800000 */
[----:B------:R0:W5:Y:S02]  /*2dc0*/  LDG.E.LTC128B.U16 R172, desc[UR36][R88.64+0x40] ;  /* 0x0000402458ac7981 */ /* 0x000164000c1e1520 */
.L_x_63:
[----:B------:R-:W-:Y:S05]  /*2dd0*/  BSYNC B1 ;  /* 0x0000000000017941 */ /* 0x000fea0003800000 */
.L_x_62:
        /* <DEDUP_REMOVED lines=12> */
.L_x_65:
[----:B------:R-:W-:Y:S05]  /*2ea0*/  BSYNC B1 ;  /* 0x0000000000017941 */ /* 0x000fea0003800000 */
.L_x_64:
        /* <DEDUP_REMOVED lines=12> */
.L_x_67:
[----:B------:R-:W-:Y:S05]  /*2f70*/  BSYNC B1 ;  /* 0x0000000000017941 */ /* 0x000fea0003800000 */
.L_x_66:
        /* <DEDUP_REMOVED lines=12> */
.L_x_69:
[----:B------:R-:W-:Y:S05]  /*3040*/  BSYNC B1 ;  /* 0x0000000000017941 */ /* 0x000fea0003800000 */
.L_x_68:
        /* <DEDUP_REMOVED lines=12> */
.L_x_71:
[----:B------:R-:W-:Y:S05]  /*3110*/  BSYNC B1 ;  /* 0x0000000000017941 */ /* 0x000fea0003800000 */
.L_x_70:
        /* <DEDUP_REMOVED lines=12> */
.L_x_73:
[----:B------:R-:W-:Y:S05]  /*31e0*/  BSYNC B1 ;  /* 0x0000000000017941 */ /* 0x000fea0003800000 */
.L_x_72:
        /* <DEDUP_REMOVED lines=12> */
.L_x_75:
[----:B------:R-:W-:Y:S05]  /*32b0*/  BSYNC B1 ;  /* 0x0000000000017941 */ /* 0x000fea0003800000 */
.L_x_74:
        /* <DEDUP_REMOVED lines=12> */
.L_x_77:
[----:B------:R-:W-:Y:S05]  /*3380*/  BSYNC B1 ;  /* 0x0000000000017941 */ /* 0x000fea0003800000 */
.L_x_76:
        /* <DEDUP_REMOVED lines=12> */
.L_x_79:
[----:B------:R-:W-:Y:S05]  /*3450*/  BSYNC B1 ;  /* 0x0000000000017941 */ /* 0x000fea0003800000 */
.L_x_78:
        /* <DEDUP_REMOVED lines=12> */
.L_x_81:
[----:B------:R-:W-:Y:S05]  /*3520*/  BSYNC B1 ;  /* 0x0000000000017941 */ /* 0x000fea0003800000 */
.L_x_80:
        /* <DEDUP_REMOVED lines=12> */
.L_x_83:
[----:B------:R-:W-:Y:S05]  /*35f0*/  BSYNC B1 ;  /* 0x0000000000017941 */ /* 0x000fea0003800000 */
.L_x_82:
        /* <DEDUP_REMOVED lines=12> */
.L_x_85:
[----:B------:R-:W-:Y:S05]  /*36c0*/  BSYNC B1 ;  /* 0x0000000000017941 */ /* 0x000fea0003800000 */
.L_x_84:
        /* <DEDUP_REMOVED lines=12> */
.L_x_87:
[----:B------:R-:W-:Y:S05]  /*3790*/  BSYNC B1 ;  /* 0x0000000000017941 */ /* 0x000fea0003800000 */
.L_x_86:
        /* <DEDUP_REMOVED lines=12> */
.L_x_89:
[----:B------:R-:W-:Y:S05]  /*3860*/  BSYNC B1 ;  /* 0x0000000000017941 */ /* 0x000fea0003800000 */
.L_x_88:
        /* <DEDUP_REMOVED lines=12> */
.L_x_91:
[----:B------:R-:W-:Y:S05]  /*3930*/  BSYNC B1 ;  /* 0x0000000000017941 */ /* 0x000fea0003800000 */
.L_x_90:
        /* <DEDUP_REMOVED lines=12> */
.L_x_93:
[----:B------:R-:W-:Y:S05]  /*3a00*/  BSYNC B1 ;  /* 0x0000000000017941 */ /* 0x000fea0003800000 */
.L_x_92:
        /* <DEDUP_REMOVED lines=12> */
.L_x_95:
[----:B------:R-:W-:Y:S05]  /*3ad0*/  BSYNC B1 ;  /* 0x0000000000017941 */ /* 0x000fea0003800000 */
.L_x_94:
        /* <DEDUP_REMOVED lines=12> */
.L_x_97:
[----:B------:R-:W-:Y:S05]  /*3ba0*/  BSYNC B1 ;  /* 0x0000000000017941 */ /* 0x000fea0003800000 */
.L_x_96:
        /* <DEDUP_REMOVED lines=12> */
.L_x_99:
[----:B------:R-:W-:Y:S05]  /*3c70*/  BSYNC B1 ;  /* 0x0000000000017941 */ /* 0x000fea0003800000 */
.L_x_98:
        /* <DEDUP_REMOVED lines=12> */
.L_x_101:
[----:B------:R-:W-:Y:S05]  /*3d40*/  BSYNC B1 ;  /* 0x0000000000017941 */ /* 0x000fea0003800000 */
.L_x_100:
        /* <DEDUP_REMOVED lines=12> */
.L_x_103:
[----:B------:R-:W-:Y:S05]  /*3e10*/  BSYNC B1 ;  /* 0x0000000000017941 */ /* 0x000fea0003800000 */
.L_x_102:
        /* <DEDUP_REMOVED lines=12> */
.L_x_105:
[----:B------:R-:W-:Y:S05]  /*3ee0*/  BSYNC B1 ;  /* 0x0000000000017941 */ /* 0x000fea0003800000 */
.L_x_104:
        /* <DEDUP_REMOVED lines=12> */
.L_x_107:
[----:B------:R-:W-:Y:S05]  /*3fb0*/  BSYNC B1 ;  /* 0x0000000000017941 */ /* 0x000fea0003800000 */
.L_x_106:
        /* <DEDUP_REMOVED lines=12> */
.L_x_109:
[----:B------:R-:W-:Y:S05]  /*4080*/  BSYNC B1 ;  /* 0x0000000000017941 */ /* 0x000fea0003800000 */
.L_x_108:
        /* <DEDUP_REMOVED lines=12> */
.L_x_111:
[----:B------:R-:W-:Y:S05]  /*4150*/  BSYNC B1 ;  /* 0x0000000000017941 */ /* 0x000fea0003800000 */
.L_x_110:
        /* <DEDUP_REMOVED lines=12> */
.L_x_113:
[----:B------:R-:W-:Y:S05]  /*4220*/  BSYNC B1 ;  /* 0x0000000000017941 */ /* 0x000fea0003800000 */
.L_x_112:
        /* <DEDUP_REMOVED lines=12> */
.L_x_115:
[----:B------:R-:W-:Y:S05]  /*42f0*/  BSYNC B1 ;  /* 0x0000000000017941 */ /* 0x000fea0003800000 */
.L_x_114:
        /* <DEDUP_REMOVED lines=12> */
.L_x_117:
[----:B------:R-:W-:Y:S05]  /*43c0*/  BSYNC B1 ;  /* 0x0000000000017941 */ /* 0x000fea0003800000 */
.L_x_116:
        /* <DEDUP_REMOVED lines=12> */
.L_x_119:
[----:B------:R-:W-:Y:S05]  /*4490*/  BSYNC B1 ;  /* 0x0000000000017941 */ /* 0x000fea0003800000 */
.L_x_118:
        /* <DEDUP_REMOVED lines=12> */
.L_x_121:
[----:B------:R-:W-:Y:S05]  /*4560*/  BSYNC B1 ;  /* 0x0000000000017941 */ /* 0x000fea0003800000 */
.L_x_120:
        /* <DEDUP_REMOVED lines=12> */
.L_x_123:
[----:B------:R-:W-:Y:S05]  /*4630*/  BSYNC B1 ;  /* 0x0000000000017941 */ /* 0x000fea0003800000 */
.L_x_122:
        /* <DEDUP_REMOVED lines=12> */
.L_x_125:
[----:B------:R-:W-:Y:S05]  /*4700*/  BSYNC B1 ;  /* 0x0000000000017941 */ /* 0x000fea0003800000 */
.L_x_124:
        /* <DEDUP_REMOVED lines=12> */
.L_x_127:
[----:B------:R-:W-:Y:S05]  /*47d0*/  BSYNC B1 ;  /* 0x0000000000017941 */ /* 0x000fea0003800000 */
.L_x_126:
        /* <DEDUP_REMOVED lines=12> */
.L_x_129:
[----:B------:R-:W-:Y:S05]  /*48a0*/  BSYNC B1 ;  /* 0x0000000000017941 */ /* 0x000fea0003800000 */
.L_x_128:
        /* <DEDUP_REMOVED lines=12> */
.L_x_131:
[----:B------:R-:W-:Y:S05]  /*4970*/  BSYNC B1 ;  /* 0x0000000000017941 */ /* 0x000fea0003800000 */
.L_x_130:
        /* <DEDUP_REMOVED lines=12> */
.L_x_133:
[----:B------:R-:W-:Y:S05]  /*4a40*/  BSYNC B1 ;  /* 0x0000000000017941 */ /* 0x000fea0003800000 */
.L_x_132:
        /* <DEDUP_REMOVED lines=12> */
.L_x_135:
[----:B------:R-:W-:Y:S05]  /*4b10*/  BSYNC B1 ;  /* 0x0000000000017941 */ /* 0x000fea0003800000 */
.L_x_134:
        /* <DEDUP_REMOVED lines=12> */
.L_x_137:
[----:B------:R-:W-:Y:S05]  /*4be0*/  BSYNC B1 ;  /* 0x0000000000017941 */ /* 0x000fea0003800000 */
.L_x_136:
        /* <DEDUP_REMOVED lines=12> */
.L_x_139:
[----:B------:R-:W-:Y:S05]  /*4cb0*/  BSYNC B1 ;  /* 0x0000000000017941 */ /* 0x000fea0003800000 */
.L_x_138:
        /* <DEDUP_REMOVED lines=12> */
.L_x_141:
[----:B------:R-:W-:Y:S05]  /*4d80*/  BSYNC B1 ;  /* 0x0000000000017941 */ /* 0x000fea0003800000 */
.L_x_140:
        /* <DEDUP_REMOVED lines=12> */
.L_x_143:
[----:B------:R-:W-:Y:S05]  /*4e50*/  BSYNC B1 ;  /* 0x0000000000017941 */ /* 0x000fea0003800000 */
.L_x_142:
        /* <DEDUP_REMOVED lines=12> */
.L_x_145:
[----:B------:R-:W-:Y:S05]  /*4f20*/  BSYNC B1 ;  /* 0x0000000000017941 */ /* 0x000fea0003800000 */
.L_x_144:
        /* <DEDUP_REMOVED lines=12> */
.L_x_147:
[----:B------:R-:W-:Y:S05]  /*4ff0*/  BSYNC B1 ;  /* 0x0000000000017941 */ /* 0x000fea0003800000 */
.L_x_146:
        /* <DEDUP_REMOVED lines=12> */
.L_x_149:
[----:B------:R-:W-:Y:S05]  /*50c0*/  BSYNC B1 ;  /* 0x0000000000017941 */ /* 0x000fea0003800000 */
.L_x_148:
        /* <DEDUP_REMOVED lines=12> */
.L_x_151:
[----:B------:R-:W-:Y:S05]  /*5190*/  BSYNC B1 ;  /* 0x0000000000017941 */ /* 0x000fea0003800000 */
.L_x_150:
[----:B-----5:R-:W-:Y:S01]  /*51a0*/  HADD2.F32 R8, -RZ, R172.H0_H0 ;  /* 0x200000acff087230 */ /* 0x020fe20000004100 */
[----:B------:R-:W-:Y:S01]  /*51b0*/  ISETP.GT.AND P1, PT, R0, 0x79, P0 ;  /* 0x000000790000780c */ /* 0x000fe20000724270 */
[----:B------:R-:W-:Y:S01]  /*51c0*/  BSSY B1, `(.L_x_152) ;  /* 0x000000c000017945 */ /* 0x000fe20003800000 */
[----:B------:R-:W-:Y:S02]  /*51d0*/  IADD3 R153, P0, R153, 0x80, RZ ;  /* 0x0000008099997810 */ /* 0x000fe40007f1e0ff */
[----:B-1----:R-:W-:Y:S01]  /*51e0*/  FMUL R91, R8, R155 ;  /* 0x0000009b085b7220 */ /* 0x002fe20000400000 */
[----:B------:R-:W-:-:S03]  /*51f0*/  @P2 MOV R8, R168 ;  /* 0x000000a800082202 */ /* 0x000fc60000000f00 */
[----:B------:R-:W-:-:S05]  /*5200*/  FFMA R91, R150, R154, R91 ;  /* 0x0000009a965b7223 */ /* 0x000fca000000005b */
[----:B------:R-:W-:-:S04]  /*5210*/  F2FP.F16.F32.PACK_AB R91, RZ, R91 ;  /* 0x0000005bff5b723e */ /* 0x000fc800000000ff */
[----:B------:R-:W-:Y:S01]  /*5220*/  PRMT R90, R91, 0x7610, R90 ;  /* 0x000076105b5a7816 */ /* 0x000fe2000000005a */
[----:B------:R-:W-:Y:S02]  /*5230*/  IMAD.X R91, RZ, RZ, R9, P0 ;  /* 0x000000ffff5b7224 */ /* 0x000fe400000e0609 */
[----:B------:R-:W-:-:S05]  /*5240*/  @P2 IMAD.MOV.U32 R9, RZ, RZ, R169 ;  /* 0x000000ffff092224 */ /* 0x000fca00078e00a9 */
[----:B------:R1:W-:Y:S01]  /*5250*/  @P2 STG.E.U16 desc[UR36][R8.64+0xf0], R90 ;  /* 0x0000f05a08002986 */ /* 0x0003e2000c101524 */
[----:B------:R-:W-:Y:S05]  /*5260*/  @!P1 BRA `(.L_x_153) ;  /* 0x0000000000049947 */ /* 0x000fea0003800000 */
[----:B------:R0:W5:Y:S02]  /*5270*/  LDG.E.LTC128B.U16 R172, desc[UR36][R88.64+0xf2] ;  /* 0x0000f22458ac7981 */ /* 0x000164000c1e1520 */
.L_x_153:
[----:B------:R-:W-:Y:S05]  /*5280*/  BSYNC B1 ;  /* 0x0000000000017941 */ /* 0x000fea0003800000 */
.L_x_152:
[----:B-1---5:R-:W-:Y:S01]  /*5290*/  HADD2.F32 R8, -RZ, R172.H0_H0 ;  /* 0x200000acff087230 */ /* 0x022fe20000004100 */
[----:B------:R-:W-:Y:S01]  /*52a0*/  ISETP.GT.AND P0, PT, R3, 0x80, PT ;  /* 0x000000800300780c */ /* 0x000fe20003f04270 */
[----:B------:R-:W-:-:S03]  /*52b0*/  IMAD R90, R91, R14, RZ ;  /* 0x0000000e5b5a7224 */ /* 0x000fc600078e02ff */
[----:B0-2---:R-:W-:Y:S01]  /*52c0*/  FMUL R88, R8, R155 ;  /* 0x0000009b08587220 */ /* 0x005fe20000400000 */
[C---:B------:R-:W-:Y:S01]  /*52d0*/  IMAD R97, R153.reuse, R15, R90 ;  /* 0x0000000f99617224 */ /* 0x040fe200078e025a */
[----:B------:R-:W-:Y:S01]  /*52e0*/  ISETP.GT.AND P3, PT, R0, RZ, P0 ;  /* 0x000000ff0000720c */ /* 0x000fe20000764270 */
[----:B------:R-:W-:-:S04]  /*52f0*/  IMAD.WIDE.U32 R8, R153, R14, R156 ;  /* 0x0000000e99087225 */ /* 0x000fc800078e009c */
[----:B------:R-:W-:Y:S01]  /*5300*/  FFMA R151, R151, R154, R88 ;  /* 0x0000009a97977223 */ /* 0x000fe20000000058 */
[----:B------:R-:W-:Y:S01]  /*5310*/  IMAD.IADD R9, R9, 0x1, R97 ;  /* 0x0000000109097824 */ /* 0x000fe200078e0261 */
[----:B------:R-:W-:-:S03]  /*5320*/  LEA R88, P2, R8, R10, 0x1 ;  /* 0x0000000a08587211 */ /* 0x000fc600078408ff */
[----:B------:R-:W-:Y:S02]  /*5330*/  F2FP.F16.F32.PACK_AB R151, RZ, R151 ;  /* 0x00000097ff97723e */ /* 0x000fe400000000ff */
[----:B------:R-:W-:-:S03]  /*5340*/  LEA.HI.X R89, R8, R11, R9, 0x1, P2 ;  /* 0x0000000b08597211 */ /* 0x000fc600010f0c09 */
[----:B------:R0:W-:Y:S04]  /*5350*/  @P1 STG.E.U16 desc[UR36][R168.64+0xf2], R151 ;  /* 0x0000f297a8001986 */ /* 0x0001e8000c101524 */
[----:B------:R-:W2:Y:S01]  /*5360*/  @P3 LDG.E.LTC128B.U16 R172, desc[UR36][R88.64] ;  /* 0x0000002458ac3981 */ /* 0x000ea2000c1e1520 */
[----:B------:R-:W-:Y:S01]  /*5370*/  IMAD.WIDE.U32 R8, R153, R14, R6 ;  /* 0x0000000e99087225 */ /* 0x000fe200078e0006 */
[----:B------:R-:W-:Y:S01]  /*5380*/  SHF.L.U64.HI R95, R4, 0x8, R5 ;  /* 0x00000008045f7819 */ /* 0x000fe20000010205 */
[----:B------:R-:W-:Y:S01]  /*5390*/  BSSY B1, `(.L_x_154) ;  /* 0x0000011000017945 */ /* 0x000fe20003800000 */
[----:B------:R-:W-:Y:S01]  /*53a0*/  ISETP.GT.AND P2, PT, R0, 0x1, P0 ;  /* 0x000000010000780c */ /* 0x000fe20000744270 */
[----:B------:R-:W-:Y:S02]  /*53b0*/  IMAD.IADD R9, R97, 0x1, R9 ;  /* 0x0000000161097824 */ /* 0x000fe400078e0209 */
[----:B------:R-:W-:-:S02]  /*53c0*/  IMAD.SHL.U32 R93, R4, 0x100, RZ ;  /* 0x00000100045d7824 */ /* 0x000fc400078e00ff */
[----:B--2---:R-:W-:-:S05]  /*53d0*/  HADD2.F32 R90, -RZ, R172.H0_H0 ;  /* 0x200000acff5a7230 */ /* 0x004fca0000004100 */
[----:B------:R-:W-:Y:S01]  /*53e0*/  FMUL R15, R90, R155 ;  /* 0x0000009b5a0f7220 */ /* 0x000fe20000400000 */
[----:B------:R-:W-:Y:S01]  /*53f0*/  IMAD.WIDE.U32 R90, R23, R12, R8 ;  /* 0x0000000c175a7225 */ /* 0x000fe200078e0008 */
[----:B------:R-:W-:-:S03]  /*5400*/  IADD3 R8, P1, R93, R158, RZ ;  /* 0x0000009e5d087210 */ /* 0x000fc60007f3e0ff */
[----:B------:R-:W-:Y:S01]  /*5410*/  FFMA R15, R24, R154, R15 ;  /* 0x0000009a180f7223 */ /* 0x000fe2000000000f */
[----:B------:R-:W-:Y:S01]  /*5420*/  IMAD.IADD R5, R13, 0x1, R91 ;  /* 0x000000010d057824 */ /* 0x000fe200078e025b */
[C---:B------:R-:W-:Y:S01]  /*5430*/  LEA R4, P4, R90.reuse, R10, 0x1 ;  /* 0x0000000a5a047211 */ /* 0x040fe200078808ff */
[----:B------:R-:W-:Y:S02]  /*5440*/  IMAD.X R9, R95, 0x1, R159, P1 ;  /* 0x000000015f097824 */ /* 0x000fe400008e069f */
[----:B------:R-:W-:Y:S02]  /*5450*/  F2FP.F16.F32.PACK_AB R15, RZ, R15 ;  /* 0x0000000fff0f723e */ /* 0x000fe400000000ff */
[----:B------:R-:W-:-:S03]  /*5460*/  LEA.HI.X R5, R90, R11, R5, 0x1, P4 ;  /* 0x0000000b5a057211 */ /* 0x000fc600020f0c05 */
[----:B------:R0:W-:Y:S01]  /*5470*/  @P3 STG.E.U16 desc[UR36][R8.64], R15 ;  /* 0x0000000f08003986 */ /* 0x0001e2000c101524 */
[----:B------:R-:W-:Y:S05]  /*5480*/  @!P2 BRA `(.L_x_155) ;  /* 0x000000000004a947 */ /* 0x000fea0003800000 */
[----:B------:R1:W5:Y:S02]  /*5490*/  LDG.E.LTC128B.U16 R172, desc[UR36][R4.64+0x2] ;  /* 0x0000022404ac7981 */ /* 0x000364000c1e1520 */
.L_x_155:
[----:B------:R-:W-:Y:S05]  /*54a0*/  BSYNC B1 ;  /* 0x0000000000017941 */ /* 0x000fea0003800000 */
.L_x_154:
[----:B-----5:R-:W-:Y:S01]  /*54b0*/  HADD2.F32 R24, -RZ, R172.H0_H0 ;  /* 0x200000acff187230 */ /* 0x020fe20000004100 */
[----:B------:R-:W-:Y:S01]  /*54c0*/  ISETP.GT.AND P1, PT, R3, 0x88, PT ;  /* 0x000000880300780c */ /* 0x000fe20003f24270 */
[----:B0-----:R-:W-:Y:S01]  /*54d0*/  IMAD.WIDE.U32 R14, R153, R14, R162 ;  /* 0x0000000e990e7225 */ /* 0x001fe200078e00a2 */
[----:B------:R-:W-:Y:S03]  /*54e0*/  BSSY B1, `(.L_x_156) ;  /* 0x000000e000017945 */ /* 0x000fe60003800000 */
[----:B------:R-:W-:Y:S01]  /*54f0*/  FMUL R24, R24, R155 ;  /* 0x0000009b18187220 */ /* 0x000fe20000400000 */
[----:B------:R-:W-:Y:S02]  /*5500*/  ISETP.GT.AND P3, PT, R0, RZ, P1 ;  /* 0x000000ff0000720c */ /* 0x000fe40000f64270 */
[----:B------:R-:W-:Y:S01]  /*5510*/  IADD3 R21, P5, R20, R14, RZ ;  /* 0x0000000e14157210 */ /* 0x000fe20007fbe0ff */
[----:B------:R-:W-:Y:S01]  /*5520*/  FFMA R24, R25, R154, R24 ;  /* 0x0000009a19187223 */ /* 0x000fe20000000018 */
[----:B------:R-:W-:-:S02]  /*5530*/  IADD3 R97, R97, R15, RZ ;  /* 0x0000000f61617210 */ /* 0x000fc40007ffe0ff */
[----:B------:R-:W-:Y:S02]  /*5540*/  IADD3 R20, P4, R6, R14, RZ ;  /* 0x0000000e06147210 */ /* 0x000fe40007f9e0ff */
[----:B------:R-:W-:Y:S01]  /*5550*/  F2FP.F16.F32.PACK_AB R24, RZ, R24 ;  /* 0x00000018ff18723e */ /* 0x000fe200000000ff */
[----:B------:R-:W-:Y:S01]  /*5560*/  IMAD.X R156, R97, 0x1, R157, P5 ;  /* 0x00000001619c7824 */ /* 0x000fe200028e069d */
[----:B------:R-:W-:-:S03]  /*5570*/  LEA R14, P5, R21, R10, 0x1 ;  /* 0x0000000a150e7211 */ /* 0x000fc600078a08ff */
[----:B------:R0:W-:Y:S01]  /*5580*/  @P2 STG.E.U16 desc[UR36][R8.64+0x2], R24 ;  /* 0x0000021808002986 */ /* 0x0001e2000c101524 */
[----:B------:R-:W-:Y:S01]  /*5590*/  LEA.HI.X R15, R21, R11, R156, 0x1, P5 ;  /* 0x0000000b150f7211 */ /* 0x000fe200028f0c9c */
[----:B------:R-:W-:Y:S08]  /*55a0*/  @!P3 BRA `(.L_x_157) ;  /* 0x000000000004b947 */ /* 0x000ff00003800000 */
[----:B------:R2:W5:Y:S02]  /*55b0*/  LDG.E.LTC128B.U16 R172, desc[UR36][R14.64] ;  /* 0x000000240eac7981 */ /* 0x000564000c1e1520 */
.L_x_157:
[----:B------:R-:W-:Y:S05]  /*55c0*/  BSYNC B1 ;  /* 0x0000000000017941 */ /* 0x000fea0003800000 */
.L_x_156:
[----:B-----5:R-:W-:Y:S01]  /*55d0*/  HADD2.F32 R6, -RZ, R172.H0_H0 ;  /* 0x200000acff067230 */ /* 0x020fe20000004100 */
[----:B------:R-:W-:Y:S01]  /*55e0*/  ISETP.GT.AND P2, PT, R0, 0x1, P1 ;  /* 0x000000010000780c */ /* 0x000fe20000f44270 */
[----:B------:R-:W-:Y:S01]  /*55f0*/  IMAD.X R21, R7, 0x1, R97, P4 ;  /* 0x0000000107157824 */ /* 0x000fe200020e0661 */
[----:B------:R-:W-:Y:S02]  /*5600*/  BSSY B1, `(.L_x_158) ;  /* 0x000000d000017945 */ /* 0x000fe40003800000 */
[----:B------:R-:W-:Y:S01]  /*5610*/  FMUL R3, R6, R155 ;  /* 0x0000009b06037220 */ /* 0x000fe20000400000 */
[----:B------:R-:W-:Y:S01]  /*5620*/  IADD3 R6, P4, R8, R165, RZ ;  /* 0x000000a508067210 */ /* 0x000fe20007f9e0ff */
[----:B--2---:R-:W-:-:S04]  /*5630*/  IMAD.WIDE.U32 R14, R23, R12, R20 ;  /* 0x0000000c170e7225 */ /* 0x004fc800078e0014 */
[----:B------:R-:W-:Y:S01]  /*5640*/  FFMA R3, R26, R154, R3 ;  /* 0x0000009a1a037223 */ /* 0x000fe20000000003 */
[----:B------:R-:W-:Y:S01]  /*5650*/  IMAD.X R7, R9, 0x1, R167, P4 ;  /* 0x0000000109077824 */ /* 0x000fe200020e06a7 */
[----:B------:R-:W-:Y:S01]  /*5660*/  LEA R10, P5, R14, R10, 0x1 ;  /* 0x0000000a0e0a7211 */ /* 0x000fe200078a08ff */
[----:B------:R-:W-:Y:S02]  /*5670*/  IMAD.IADD R13, R13, 0x1, R15 ;  /* 0x000000010d0d7824 */ /* 0x000fe400078e020f */
[----:B------:R-:W-:-:S03]  /*5680*/  F2FP.F16.F32.PACK_AB R3, RZ, R3 ;  /* 0x00000003ff03723e */ /* 0x000fc600000000ff */
[----:B------:R-:W-:Y:S02]  /*5690*/  LEA.HI.X R11, R14, R11, R13, 0x1, P5 ;  /* 0x0000000b0e0b7211 */ /* 0x000fe400028f0c0d */
[----:B------:R2:W-:Y:S01]  /*56a0*/  @P3 STG.E.U16 desc[UR36][R6.64], R3 ;  /* 0x0000000306003986 */ /* 0x0005e2000c101524 */
[----:B------:R-:W-:Y:S05]  /*56b0*/  @!P2 BRA `(.L_x_159) ;  /* 0x000000000004a947 */ /* 0x000fea0003800000 */
[----:B------:R0:W5:Y:S02]  /*56c0*/  LDG.E.LTC128B.U16 R172, desc[UR36][R10.64+0x2] ;  /* 0x000002240aac7981 */ /* 0x000164000c1e1520 */
.L_x_159:
[----:B------:R-:W-:Y:S05]  /*56d0*/  BSYNC B1 ;  /* 0x0000000000017941 */ /* 0x000fea0003800000 */
.L_x_158:
[----:B-----5:R-:W-:Y:S01]  /*56e0*/  HADD2.F32 R12, -RZ, R172.H0_H0 ;  /* 0x200000acff0c7230 */ /* 0x020fe20000004100 */
[----:B------:R-:W-:Y:S01]  /*56f0*/  ISETP.GT.AND P3, PT, R0, 0x8, P0 ;  /* 0x000000080000780c */ /* 0x000fe20000764270 */
[----:B------:R-:W-:Y:S03]  /*5700*/  BSSY B1, `(.L_x_160) ;  /* 0x0000007000017945 */ /* 0x000fe60003800000 */
[----:B------:R-:W-:-:S04]  /*5710*/  FMUL R12, R12, R155 ;  /* 0x0000009b0c0c7220 */ /* 0x000fc80000400000 */
[----:B------:R-:W-:-:S05]  /*5720*/  FFMA R12, R27, R154, R12 ;  /* 0x0000009a1b0c7223 */ /* 0x000fca000000000c */
[----:B------:R-:W-:-:S05]  /*5730*/  F2FP.F16.F32.PACK_AB R12, RZ, R12 ;  /* 0x0000000cff0c723e */ /* 0x000fca00000000ff */
[----:B------:R0:W-:Y:S01]  /*5740*/  @P2 STG.E.U16 desc[UR36][R6.64+0x2], R12 ;  /* 0x0000020c06002986 */ /* 0x0001e2000c101524 */
[----:B------:R-:W-:Y:S05]  /*5750*/  @!P3 BRA `(.L_x_161) ;  /* 0x000000000004b947 */ /* 0x000fea0003800000 */
[----:B------:R0:W5:Y:S02]  /*5760*/  LDG.E.LTC128B.U16 R172, desc[UR36][R4.64+0x10] ;  /* 0x0000102404ac7981 */ /* 0x000164000c1e1520 */
.L_x_161:
[----:B------:R-:W-:Y:S05]  /*5770*/  BSYNC B1 ;  /* 0x0000000000017941 */ /* 0x000fea0003800000 */
.L_x_160:
[----:B0-2--5:R-:W-:Y:S01]  /*5780*/  HADD2.F32 R6, -RZ, R172.H0_H0 ;  /* 0x200000acff067230 */ /* 0x025fe20000004100 */
[----:B------:R-:W-:Y:S01]  /*5790*/  ISETP.GT.AND P2, PT, R0, 0x9, P0 ;  /* 0x000000090000780c */ /* 0x000fe20000744270 */
[----:B------:R-:W-:Y:S01]  /*57a0*/  IMAD.MOV.U32 R7, RZ, RZ, R9 ;  /* 0x000000ffff077224 */ /* 0x000fe200078e0009 */
[----:B------:R-:W-:Y:S02]  /*57b0*/  BSSY B1, `(.L_x_162) ;  /* 0x0000008000017945 */ /* 0x000fe40003800000 */
[----:B------:R-:W-:Y:S01]  /*57c0*/  FMUL R3, R6, R155 ;  /* 0x0000009b06037220 */ /* 0x000fe20000400000 */
[----:B------:R-:W-:-:S03]  /*57d0*/  IMAD.MOV.U32 R6, RZ, RZ, R8 ;  /* 0x000000ffff067224 */ /* 0x000fc600078e0008 */
[----:B------:R-:W-:-:S05]  /*57e0*/  FFMA R3, R28, R154, R3 ;  /* 0x0000009a1c037223 */ /* 0x000fca0000000003 */
[----:B------:R-:W-:-:S05]  /*57f0*/  F2FP.F16.F32.PACK_AB R3, RZ, R3 ;  /* 0x00000003ff03723e */ /* 0x000fca00000000ff */
[----:B------:R0:W-:Y:S01]  /*5800*/  @P3 STG.E.U16 desc[UR36][R6.64+0x10], R3 ;  /* 0x0000100306003986 */ /* 0x0001e2000c101524 */
[----:B------:R-:W-:Y:S05]  /*5810*/  @!P2 BRA `(.L_x_163) ;  /* 0x000000000004a947 */ /* 0x000fea0003800000 */
[----:B------:R2:W5:Y:S02]  /*5820*/  LDG.E.LTC128B.U16 R172, desc[UR36][R4.64+0x12] ;  /* 0x0000122404ac7981 */ /* 0x000564000c1e1520 */
.L_x_163:
[----:B------:R-:W-:Y:S05]  /*5830*/  BSYNC B1 ;  /* 0x0000000000017941 */ /* 0x000fea0003800000 */
.L_x_162:
        /* <DEDUP_REMOVED lines=9> */
.L_x_165:
[----:B------:R-:W-:Y:S05]  /*58d0*/  BSYNC B1 ;  /* 0x0000000000017941 */ /* 0x000fea0003800000 */
.L_x_164:
[----:B0----5:R-:W-:Y:S01]  /*58e0*/  HADD2.F32 R12, -RZ, R172.H0_H0 ;  /* 0x200000acff0c7230 */ /* 0x021fe20000004100 */
[----:B------:R-:W-:Y:S01]  /*58f0*/  IADD3 R8, P3, R165, R8, RZ ;  /* 0x00000008a5087210 */ /* 0x000fe20007f7e0ff */
[----:B------:R-:W-:Y:S01]  /*5900*/  BSSY B1, `(.L_x_166) ;  /* 0x0000009000017945 */ /* 0x000fe20003800000 */
[----:B------:R-:W-:Y:S02]  /*5910*/  ISETP.GT.AND P2, PT, R0, 0x9, P1 ;  /* 0x000000090000780c */ /* 0x000fe40000f44270 */
[----:B------:R-:W-:Y:S01]  /*5920*/  FMUL R3, R12, R155 ;  /* 0x0000009b0c037220 */ /* 0x000fe20000400000 */
[----:B------:R-:W-:-:S03]  /*5930*/  IADD3.X R9, R167, R9, RZ, P3, !PT ;  /* 0x00000009a7097210 */ /* 0x000fc60001ffe4ff */
[----:B------:R-:W-:-:S05]  /*5940*/  FFMA R3, R30, R154, R3 ;  /* 0x0000009a1e037223 */ /* 0x000fca0000000003 */
[----:B------:R-:W-:-:S05]  /*5950*/  F2FP.F16.F32.PACK_AB R3, RZ, R3 ;  /* 0x00000003ff03723e */ /* 0x000fca00000000ff */
[----:B------:R0:W-:Y:S01]  /*5960*/  @P4 STG.E.U16 desc[UR36][R8.64+0x10], R3 ;  /* 0x0000100308004986 */ /* 0x0001e2000c101524 */
[----:B------:R-:W-:Y:S05]  /*5970*/  @!P2 BRA `(.L_x_167) ;  /* 0x000000000004a947 */ /* 0x000fea0003800000 */
[----:B------:R0:W5:Y:S02]  /*5980*/  LDG.E.LTC128B.U16 R172, desc[UR36][R10.64+0x12] ;  /* 0x000012240aac7981 */ /* 0x000164000c1e1520 */
.L_x_167:
[----:B------:R-:W-:Y:S05]  /*5990*/  BSYNC B1 ;  /* 0x0000000000017941 */ /* 0x000fea0003800000 */
.L_x_166:
[----:B0----5:R-:W-:Y:S01]  /*59a0*/  HADD2.F32 R8, -RZ, R172.H0_H0 ;  /* 0x200000acff087230 */ /* 0x021fe20000004100 */
[----:B------:R-:W-:Y:S01]  /*59b0*/  ISETP.GT.AND P3, PT, R0, 0x10, P0 ;  /* 0x000000100000780c */ /* 0x000fe20000764270 */
[----:B------:R-:W-:Y:S03]  /*59c0*/  BSSY B1, `(.L_x_168) ;  /* 0x0000009000017945 */ /* 0x000fe60003800000 */
[----:B------:R-:W-:-:S04]  /*59d0*/  FMUL R8, R8, R155 ;  /* 0x0000009b08087220 */ /* 0x000fc80000400000 */
[----:B------:R-:W-:Y:S01]  /*59e0*/  FFMA R31, R31, R154, R8 ;  /* 0x0000009a1f1f7223 */ /* 0x000fe20000000008 */
[----:B------:R-:W-:-:S04]  /*59f0*/  IADD3 R8, P4, P5, R165, R158, R93 ;  /* 0x0000009ea5087210 */ /* 0x000fc80007d9e05d */
[----:B------:R-:W-:Y:S02]  /*5a00*/  F2FP.F16.F32.PACK_AB R31, RZ, R31 ;  /* 0x0000001fff1f723e */ /* 0x000fe400000000ff */
[----:B------:R-:W-:-:S05]  /*5a10*/  IADD3.X R9, R167, R159, R95, P4, P5 ;  /* 0x0000009fa7097210 */ /* 0x000fca00027ea45f */
[----:B------:R0:W-:Y:S01]  /*5a20*/  @P2 STG.E.U16 desc[UR36][R8.64+0x12], R31 ;  /* 0x0000121f08002986 */ /* 0x0001e2000c101524 */
[----:B------:R-:W-:Y:S05]  /*5a30*/  @!P3 BRA `(.L_x_169) ;  /* 0x000000000004b947 */ /* 0x000fea0003800000 */
[----:B------:R0:W5:Y:S02]  /*5a40*/  LDG.E.LTC128B.U16 R172, desc[UR36][R4.64+0x20] ;  /* 0x0000202404ac7981 */ /* 0x000164000c1e1520 */
.L_x_169:
[----:B------:R-:W-:Y:S05]  /*5a50*/  BSYNC B1 ;  /* 0x0000000000017941 */ /* 0x000fea0003800000 */
.L_x_168:
        /* <DEDUP_REMOVED lines=9> */
.L_x_171:
[----:B------:R-:W-:Y:S05]  /*5af0*/  BSYNC B1 ;  /* 0x0000000000017941 */ /* 0x000fea0003800000 */
.L_x_170:
        /* <DEDUP_REMOVED lines=9> */
.L_x_173:
[----:B------:R-:W-:Y:S05]  /*5b90*/  BSYNC B1 ;  /* 0x0000000000017941 */ /* 0x000fea0003800000 */
.L_x_172:
[----:B0----5:R-:W-:Y:S01]  /*5ba0*/  HADD2.F32 R12, -RZ, R172.H0_H0 ;  /* 0x200000acff0c7230 */ /* 0x021fe20000004100 */
        /* <DEDUP_REMOVED lines=8> */
.L_x_175:
[----:B------:R-:W-:Y:S05]  /*5c30*/  BSYNC B1 ;  /* 0x0000000000017941 */ /* 0x000fea0003800000 */
.L_x_174:
        /* <DEDUP_REMOVED lines=9> */
.L_x_177:
[----:B------:R-:W-:Y:S05]  /*5cd0*/  BSYNC B1 ;  /* 0x0000000000017941 */ /* 0x000fea0003800000 */
.L_x_176:
        /* <DEDUP_REMOVED lines=9> */
.L_x_179:
[----:B------:R-:W-:Y:S05]  /*5d70*/  BSYNC B1 ;  /* 0x0000000000017941 */ /* 0x000fea0003800000 */
.L_x_178:
        /* <DEDUP_REMOVED lines=9> */
.L_x_181:
[----:B------:R-:W-:Y:S05]  /*5e10*/  BSYNC B1 ;  /* 0x0000000000017941 */ /* 0x000fea0003800000 */
.L_x_180:
        /* <DEDUP_REMOVED lines=9> */
.L_x_183:
[----:B------:R-:W-:Y:S05]  /*5eb0*/  BSYNC B1 ;  /* 0x0000000000017941 */ /* 0x000fea0003800000 */
.L_x_182:
        /* <DEDUP_REMOVED lines=9> */
.L_x_185:
[----:B------:R-:W-:Y:S05]  /*5f50*/  BSYNC B1 ;  /* 0x0000000000017941 */ /* 0x000fea0003800000 */
.L_x_184:
        /* <DEDUP_REMOVED lines=9> */
.L_x_187:
[----:B------:R-:W-:Y:S05]  /*5ff0*/  BSYNC B1 ;  /* 0x0000000000017941 */ /* 0x000fea0003800000 */
.L_x_186:
        /* <DEDUP_REMOVED lines=9> */
.L_x_189:
[----:B------:R-:W-:Y:S05]  /*6090*/  BSYNC B1 ;  /* 0x0000000000017941 */ /* 0x000fea0003800000 */
.L_x_188:
        /* <DEDUP_REMOVED lines=9> */
.L_x_191:
[----:B------:R-:W-:Y:S05]  /*6130*/  BSYNC B1 ;  /* 0x0000000000017941 */ /* 0x000fea0003800000 */
.L_x_190:
        /* <DEDUP_REMOVED lines=9> */
.L_x_193:
[----:B------:R-:W-:Y:S05]  /*61d0*/  BSYNC B1 ;  /* 0x0000000000017941 */ /* 0x000fea0003800000 */
.L_x_192:
        /* <DEDUP_REMOVED lines=9> */
.L_x_195:
[----:B------:R-:W-:Y:S05]  /*6270*/  BSYNC B1 ;  /* 0x0000000000017941 */ /* 0x000fea0003800000 */
.L_x_194:
        /* <DEDUP_REMOVED lines=9> */
.L_x_197:
[----:B------:R-:W-:Y:S05]  /*6310*/  BSYNC B1 ;  /* 0x0000000000017941 */ /* 0x000fea0003800000 */
.L_x_196:
        /* <DEDUP_REMOVED lines=9> */
.L_x_199:
[----:B------:R-:W-:Y:S05]  /*63b0*/  BSYNC B1 ;  /* 0x0000000000017941 */ /* 0x000fea0003800000 */
.L_x_198:
        /* <DEDUP_REMOVED lines=9> */
.L_x_201:
[----:B------:R-:W-:Y:S05]  /*6450*/  BSYNC B1 ;  /* 0x0000000000017941 */ /* 0x000fea0003800000 */
.L_x_200:
        /* <DEDUP_REMOVED lines=9> */
.L_x_203:
[----:B------:R-:W-:Y:S05]  /*64f0*/  BSYNC B1 ;  /* 0x0000000000017941 */ /* 0x000fea0003800000 */
.L_x_202:
        /* <DEDUP_REMOVED lines=9> */
.L_x_205:
[----:B------:R-:W-:Y:S05]  /*6590*/  BSYNC B1 ;  /* 0x0000000000017941 */ /* 0x000fea0003800000 */
.L_x_204:
        /* <DEDUP_REMOVED lines=9> */
.L_x_207:
[----:B------:R-:W-:Y:S05]  /*6630*/  BSYNC B1 ;  /* 0x0000000000017941 */ /* 0x000fea0003800000 */
.L_x_206:
        /* <DEDUP_REMOVED lines=9> */
.L_x_209:
[----:B------:R-:W-:Y:S05]  /*66d0*/  BSYNC B1 ;  /* 0x0000000000017941 */ /* 0x000fea0003800000 */
.L_x_208:
        /* <DEDUP_REMOVED lines=9> */
.L_x_211:
[----:B------:R-:W-:Y:S05]  /*6770*/  BSYNC B1 ;  /* 0x0000000000017941 */ /* 0x000fea0003800000 */
.L_x_210:
        /* <DEDUP_REMOVED lines=9> */
.L_x_213:
[----:B------:R-:W-:Y:S05]  /*6810*/  BSYNC B1 ;  /* 0x0000000000017941 */ /* 0x000fea0003800000 */
.L_x_212:
        /* <DEDUP_REMOVED lines=9> */
.L_x_215:
[----:B------:R-:W-:Y:S05]  /*68b0*/  BSYNC B1 ;  /* 0x0000000000017941 */ /* 0x000fea0003800000 */
.L_x_214:
        /* <DEDUP_REMOVED lines=9> */
.L_x_217:
[----:B------:R-:W-:Y:S05]  /*6950*/  BSYNC B1 ;  /* 0x0000000000017941 */ /* 0x000fea0003800000 */
.L_x_216:
        /* <DEDUP_REMOVED lines=9> */
.L_x_219:
[----:B------:R-:W-:Y:S05]  /*69f0*/  BSYNC B1 ;  /* 0x0000000000017941 */ /* 0x000fea0003800000 */
.L_x_218:
        /* <DEDUP_REMOVED lines=9> */
.L_x_221:
[----:B------:R-:W-:Y:S05]  /*6a90*/  BSYNC B1 ;  /* 0x0000000000017941 */ /* 0x000fea0003800000 */
.L_x_220:
        /* <DEDUP_REMOVED lines=9> */
.L_x_223:
[----:B------:R-:W-:Y:S05]  /*6b30*/  BSYNC B1 ;  /* 0x0000000000017941 */ /* 0x000fea0003800000 */
.L_x_222:
        /* <DEDUP_REMOVED lines=9> */
.L_x_225:
[----:B------:R-:W-:Y:S05]  /*6bd0*/  BSYNC B1 ;  /* 0x0000000000017941 */ /* 0x000fea0003800000 */
.L_x_224:
        /* <DEDUP_REMOVED lines=9> */
.L_x_227:
[----:B------:R-:W-:Y:S05]  /*6c70*/  BSYNC B1 ;  /* 0x0000000000017941 */ /* 0x000fea0003800000 */
.L_x_226:
        /* <DEDUP_REMOVED lines=9> */
.L_x_229:
[----:B------:R-:W-:Y:S05]  /*6d10*/  BSYNC B1 ;  /* 0x0000000000017941 */ /* 0x000fea0003800000 */
.L_x_228:
        /* <DEDUP_REMOVED lines=9> */
.L_x_231:
[----:B------:R-:W-:Y:S05]  /*6db0*/  BSYNC B1 ;  /* 0x0000000000017941 */ /* 0x000fea0003800000 */
.L_x_230:
        /* <DEDUP_REMOVED lines=9> */
.L_x_233:
[----:B------:R-:W-:Y:S05]  /*6e50*/  BSYNC B1 ;  /* 0x0000000000017941 */ /* 0x000fea0003800000 */
.L_x_232:
        /* <DEDUP_REMOVED lines=9> */
.L_x_235:
[----:B------:R-:W-:Y:S05]  /*6ef0*/  BSYNC B1 ;  /* 0x0000000000017941 */ /* 0x000fea0003800000 */
.L_x_234:
        /* <DEDUP_REMOVED lines=9> */
.L_x_237:
[----:B------:R-:W-:Y:S05]  /*6f90*/  BSYNC B1 ;  /* 0x0000000000017941 */ /* 0x000fea0003800000 */
.L_x_236:
        /* <DEDUP_REMOVED lines=9> */
.L_x_239:
[----:B------:R-:W-:Y:S05]  /*7030*/  BSYNC B1 ;  /* 0x0000000000017941 */ /* 0x000fea0003800000 */
.L_x_238:
        /* <DEDUP_REMOVED lines=9> */
.L_x_241:
[----:B------:R-:W-:Y:S05]  /*70d0*/  BSYNC B1 ;  /* 0x0000000000017941 */ /* 0x000fea0003800000 */
.L_x_240:
        /* <DEDUP_REMOVED lines=9> */
.L_x_243:
[----:B------:R-:W-:Y:S05]  /*7170*/  BSYNC B1 ;  /* 0x0000000000017941 */ /* 0x000fea0003800000 */
.L_x_242:
        /* <DEDUP_REMOVED lines=9> */
.L_x_245:
[----:B------:R-:W-:Y:S05]  /*7210*/  BSYNC B1 ;  /* 0x0000000000017941 */ /* 0x000fea0003800000 */
.L_x_244:
        /* <DEDUP_REMOVED lines=9> */
.L_x_247:
[----:B------:R-:W-:Y:S05]  /*72b0*/  BSYNC B1 ;  /* 0x0000000000017941 */ /* 0x000fea0003800000 */
.L_x_246:
        /* <DEDUP_REMOVED lines=9> */
.L_x_249:
[----:B------:R-:W-:Y:S05]  /*7350*/  BSYNC B1 ;  /* 0x0000000000017941 */ /* 0x000fea0003800000 */
.L_x_248:
        /* <DEDUP_REMOVED lines=9> */
.L_x_251:
[----:B------:R-:W-:Y:S05]  /*73f0*/  BSYNC B1 ;  /* 0x0000000000017941 */ /* 0x000fea0003800000 */
.L_x_250:
        /* <DEDUP_REMOVED lines=9> */
.L_x_253:
[----:B------:R-:W-:Y:S05]  /*7490*/  BSYNC B1 ;  /* 0x0000000000017941 */ /* 0x000fea0003800000 */
.L_x_252:
        /* <DEDUP_REMOVED lines=9> */
.L_x_255:
[----:B------:R-:W-:Y:S05]  /*7530*/  BSYNC B1 ;  /* 0x0000000000017941 */ /* 0x000fea0003800000 */
.L_x_254:
        /* <DEDUP_REMOVED lines=9> */
.L_x_257:
[----:B------:R-:W-:Y:S05]  /*75d0*/  BSYNC B1 ;  /* 0x0000000000017941 */ /* 0x000fea0003800000 */
.L_x_256:
        /* <DEDUP_REMOVED lines=9> */
.L_x_259:
[----:B------:R-:W-:Y:S05]  /*7670*/  BSYNC B1 ;  /* 0x0000000000017941 */ /* 0x000fea0003800000 */
.L_x_258:
        /* <DEDUP_REMOVED lines=9> */
.L_x_261:
[----:B------:R-:W-:Y:S05]  /*7710*/  BSYNC B1 ;  /* 0x0000000000017941 */ /* 0x000fea0003800000 */
.L_x_260:
        /* <DEDUP_REMOVED lines=9> */
.L_x_263:
[----:B------:R-:W-:Y:S05]  /*77b0*/  BSYNC B1 ;  /* 0x0000000000017941 */ /* 0x000fea0003800000 */
.L_x_262:
        /* <DEDUP_REMOVED lines=9> */
.L_x_265:
[----:B------:R-:W-:Y:S05]  /*7850*/  BSYNC B1 ;  /* 0x0000000000017941 */ /* 0x000fea0003800000 */
.L_x_264:
        /* <DEDUP_REMOVED lines=9> */
.L_x_267:
[----:B------:R-:W-:Y:S05]  /*78f0*/  BSYNC B1 ;  /* 0x0000000000017941 */ /* 0x000fea0003800000 */
.L_x_266:
        /* <DEDUP_REMOVED lines=9> */
.L_x_269:
[----:B------:R-:W-:Y:S05]  /*7990*/  BSYNC B1 ;  /* 0x0000000000017941 */ /* 0x000fea0003800000 */
.L_x_268:
        /* <DEDUP_REMOVED lines=9> */
.L_x_271:
[----:B------:R-:W-:Y:S05]  /*7a30*/  BSYNC B1 ;  /* 0x0000000000017941 */ /* 0x000fea0003800000 */
.L_x_270:
        /* <DEDUP_REMOVED lines=9> */
.L_x_273:
[----:B------:R-:W-:Y:S05]  /*7ad0*/  BSYNC B1 ;  /* 0x0000000000017941 */ /* 0x000fea0003800000 */
.L_x_272:
        /* <DEDUP_REMOVED lines=9> */
.L_x_275:
[----:B------:R-:W-:Y:S05]  /*7b70*/  BSYNC B1 ;  /* 0x0000000000017941 */ /* 0x000fea0003800000 */
.L_x_274:
[----:B012--5:R-:W-:Y:S01]  /*7b80*/  HADD2.F32 R4, -RZ, R172.H0_H0 ;  /* 0x200000acff047230 */ /* 0x027fe20000004100 */
        /* <DEDUP_REMOVED lines=8> */
.L_x_277:
[----:B------:R-:W-:Y:S05]  /*7c10*/  BSYNC B1 ;  /* 0x0000000000017941 */ /* 0x000fea0003800000 */
.L_x_276:
[----:B0----5:R-:W-:Y:S01]  /*7c20*/  HADD2.F32 R4, -RZ, R172.H0_H0 ;  /* 0x200000acff047230 */ /* 0x021fe20000004100 */
[----:B------:R-:W-:Y:S01]  /*7c30*/  ISETP.GT.AND P1, PT, R0, 0x79, P1 ;  /* 0x000000790000780c */ /* 0x000fe20000f24270 */
[----:B------:R-:W-:Y:S01]  /*7c40*/  @P2 IMAD.MOV.U32 R5, RZ, RZ, R9 ;  /* 0x000000ffff052224 */ /* 0x000fe200078e0009 */
[----:B------:R-:W-:Y:S02]  /*7c50*/  BSSY B1, `(.L_x_278) ;  /* 0x0000008000017945 */ /* 0x000fe40003800000 */
[----:B------:R-:W-:Y:S01]  /*7c60*/  FMUL R3, R4, R155 ;  /* 0x0000009b04037220 */ /* 0x000fe20000400000 */
[----:B------:R-:W-:-:S03]  /*7c70*/  @P2 IMAD.MOV.U32 R4, RZ, RZ, R8 ;  /* 0x000000ffff042224 */ /* 0x000fc600078e0008 */
[----:B------:R-:W-:-:S05]  /*7c80*/  FFMA R3, R86, R154, R3 ;  /* 0x0000009a56037223 */ /* 0x000fca0000000003 */
[----:B------:R-:W-:-:S05]  /*7c90*/  F2FP.F16.F32.PACK_AB R3, RZ, R3 ;  /* 0x00000003ff03723e */ /* 0x000fca00000000ff */
[----:B------:R0:W-:Y:S01]  /*7ca0*/  @P2 STG.E.U16 desc[UR36][R4.64+0xf0], R3 ;  /* 0x0000f00304002986 */ /* 0x0001e2000c101524 */
[----:B------:R-:W-:Y:S05]  /*7cb0*/  @!P1 BRA `(.L_x_279) ;  /* 0x0000000000049947 */ /* 0x000fea0003800000 */
[----:B------:R2:W5:Y:S02]  /*7cc0*/  LDG.E.LTC128B.U16 R172, desc[UR36][R10.64+0xf2] ;  /* 0x0000f2240aac7981 */ /* 0x000564000c1e1520 */
.L_x_279:
[----:B------:R-:W-:Y:S05]  /*7cd0*/  BSYNC B1 ;  /* 0x0000000000017941 */ /* 0x000fea0003800000 */
.L_x_278:
[----:B------:R-:W-:Y:S05]  /*7ce0*/  @!P1 BRA `(.L_x_280) ;  /* 0x00000024004c9947 */ /* 0x000fea0003800000 */
[----:B-----5:R-:W-:-:S05]  /*7cf0*/  HADD2.F32 R172, -RZ, R172.H0_H0 ;  /* 0x200000acffac7230 */ /* 0x020fca0000004100 */
[----:B------:R-:W-:-:S04]  /*7d00*/  FMUL R172, R172, R155 ;  /* 0x0000009bacac7220 */ /* 0x000fc80000400000 */
[----:B------:R-:W-:-:S05]  /*7d10*/  FFMA R172, R87, R154, R172 ;  /* 0x0000009a57ac7223 */ /* 0x000fca00000000ac */
[----:B------:R-:W-:-:S05]  /*7d20*/  F2FP.F16.F32.PACK_AB R172, RZ, R172 ;  /* 0x000000acffac723e */ /* 0x000fca00000000ff */
[----:B------:R0:W-:Y:S01]  /*7d30*/  STG.E.U16 desc[UR36][R8.64+0xf2], R172 ;  /* 0x0000f2ac08007986 */ /* 0x0001e2000c101524 */
[----:B------:R-:W-:Y:S05]  /*7d40*/  BRA `(.L_x_280) ;  /* 0x0000002400347947 */ /* 0x000fea0003800000 */
.L_x_29:
[----:B------:R-:W-:Y:S01]  /*7d50*/  ULDC.64 UR4, c[0x0][0x5c0] ;  /* 0x0001700000047ab9 */ /* 0x000fe20000000a00 */
[-C--:B------:R-:W-:Y:S01]  /*7d60*/  FMUL R88, R88, R154.reuse ;  /* 0x0000009a58587220 */ /* 0x080fe20000400000 */
[----:B------:R-:W-:Y:S01]  /*7d70*/  LEA R8, P0, R166, UR4, 0x1 ;  /* 0x00000004a6087c11 */ /* 0x000fe2000f8008ff */
[----:B------:R-:W-:Y:S01]  /*7d80*/  IMAD.SHL.U32 R7, R4, 0x10, RZ ;  /* 0x0000001004077824 */ /* 0x000fe200078e00ff */
[----:B------:R-:W-:Y:S01]  /*7d90*/  ISETP.GT.AND P2, PT, R0, 0x1, P3 ;  /* 0x000000010000780c */ /* 0x000fe20001f44270 */
[-C--:B------:R-:W-:Y:S01]  /*7da0*/  FMUL R89, R89, R154.reuse ;  /* 0x0000009a59597220 */ /* 0x080fe20000400000 */
[----:B------:R-:W-:Y:S01]  /*7db0*/  LEA.HI.X R9, R166, UR5, R169, 0x1, P0 ;  /* 0x00000005a6097c11 */ /* 0x000fe200080f0ca9 */
[-C--:B------:R-:W-:Y:S01]  /*7dc0*/  FMUL R90, R90, R154.reuse ;  /* 0x0000009a5a5a7220 */ /* 0x080fe20000400000 */
[----:B------:R-:W-:Y:S01]  /*7dd0*/  ISETP.GT.AND P0, PT, R3, 0x8, PT ;  /* 0x000000080300780c */ /* 0x000fe20003f04270 */
[----:B------:R-:W-:Y:S01]  /*7de0*/  FMUL R91, R91, R154 ;  /* 0x0000009a5b5b7220 */ /* 0x000fe20000400000 */
[----:B------:R-:W-:Y:S01]  /*7df0*/  F2FP.F16.F32.PACK_AB R88, RZ, R88 ;  /* 0x00000058ff58723e */ /* 0x000fe200000000ff */
[-C--:B------:R-:W-:Y:S01]  /*7e00*/  FMUL R92, R92, R154.reuse ;  /* 0x0000009a5c5c7220 */ /* 0x080fe20000400000 */
[----:B------:R-:W-:Y:S01]  /*7e10*/  ISETP.GT.AND P4, PT, R0, RZ, P0 ;  /* 0x000000ff0000720c */ /* 0x000fe20000784270 */
[----:B------:R-:W-:Y:S01]  /*7e20*/  FMUL R93, R93, R154 ;  /* 0x0000009a5d5d7220 */ /* 0x000fe20000400000 */
[----:B------:R-:W-:Y:S01]  /*7e30*/  SHF.L.U64.HI R6, R4, 0x4, R5 ;  /* 0x0000000404067819 */ /* 0x000fe20000010205 */
[----:B------:R-:W-:Y:S01]  /*7e40*/  @P1 STG.E.U16 desc[UR36][R8.64], R88 ;  /* 0x0000005808001986 */ /* 0x000fe2000c101524 */
[----:B------:R-:W-:Y:S01]  /*7e50*/  IADD3 R10, P5, R7, R8, RZ ;  /* 0x00000008070a7210 */ /* 0x000fe20007fbe0ff */
[-C--:B------:R-:W-:Y:S01]  /*7e60*/  FMUL R94, R94, R154.reuse ;  /* 0x0000009a5e5e7220 */ /* 0x080fe20000400000 */
[----:B------:R-:W-:Y:S01]  /*7e70*/  ISETP.GT.AND P1, PT, R0, 0x1, P0 ;  /* 0x000000010000780c */ /* 0x000fe20000724270 */
[----:B------:R-:W-:Y:S01]  /*7e80*/  FMUL R95, R95, R154 ;  /* 0x0000009a5f5f7220 */ /* 0x000fe20000400000 */
[----:B------:R-:W-:Y:S01]  /*7e90*/  F2FP.F16.F32.PACK_AB R89, RZ, R89 ;  /* 0x00000059ff59723e */ /* 0x000fe200000000ff */
[----:B------:R-:W-:Y:S01]  /*7ea0*/  IMAD.X R11, R6, 0x1, R9, P5 ;  /* 0x00000001060b7824 */ /* 0x000fe200028e0609 */
[----:B------:R-:W-:Y:S01]  /*7eb0*/  F2FP.F16.F32.PACK_AB R90, RZ, R90 ;  /* 0x0000005aff5a723e */ /* 0x000fe200000000ff */
[-C--:B------:R-:W-:Y:S01]  /*7ec0*/  FMUL R96, R96, R154.reuse ;  /* 0x0000009a60607220 */ /* 0x080fe20000400000 */
[----:B------:R-:W-:Y:S01]  /*7ed0*/  F2FP.F16.F32.PACK_AB R91, RZ, R91 ;  /* 0x0000005bff5b723e */ /* 0x000fe200000000ff */
[----:B------:R-:W-:Y:S01]  /*7ee0*/  @P2 STG.E.U16 desc[UR36][R8.64+0x2], R89 ;  /* 0x0000025908002986 */ /* 0x000fe2000c101524 */
[C---:B------:R-:W-:Y:S01]  /*7ef0*/  ISETP.GT.AND P5, PT, R0.reuse, 0x9, P3 ;  /* 0x000000090000780c */ /* 0x040fe20001fa4270 */
[-C--:B------:R-:W-:Y:S01]  /*7f00*/  FMUL R97, R97, R154.reuse ;  /* 0x0000009a61617220 */ /* 0x080fe20000400000 */
[C---:B------:R-:W-:Y:S01]  /*7f10*/  ISETP.GT.AND P2, PT, R0.reuse, 0x8, P0 ;  /* 0x000000080000780c */ /* 0x040fe20000744270 */
[----:B------:R-:W-:Y:S01]  /*7f20*/  @P4 STG.E.U16 desc[UR36][R10.64], R90 ;  /* 0x0000005a0a004986 */ /* 0x000fe2000c101524 */
[----:B------:R-:W-:Y:S01]  /*7f30*/  ISETP.GT.AND P4, PT, R0, 0x8, P3 ;  /* 0x000000080000780c */ /* 0x000fe20001f84270 */
[----:B------:R-:W-:Y:S01]  /*7f40*/  FMUL R98, R98, R154 ;  /* 0x0000009a62627220 */ /* 0x000fe20000400000 */
[----:B------:R-:W-:Y:S01]  /*7f50*/  F2FP.F16.F32.PACK_AB R92, RZ, R92 ;  /* 0x0000005cff5c723e */ /* 0x000fe200000000ff */
[----:B------:R-:W-:Y:S01]  /*7f60*/  @P1 STG.E.U16 desc[UR36][R10.64+0x2], R91 ;  /* 0x0000025b0a001986 */ /* 0x000fe2000c101524 */
[----:B------:R-:W-:Y:S01]  /*7f70*/  ISETP.GT.AND P1, PT, R0, 0x9, P0 ;  /* 0x000000090000780c */ /* 0x000fe20000724270 */
[-C--:B------:R-:W-:Y:S01]  /*7f80*/  FMUL R99, R99, R154.reuse ;  /* 0x0000009a63637220 */ /* 0x080fe20000400000 */
[----:B------:R-:W-:Y:S01]  /*7f90*/  F2FP.F16.F32.PACK_AB R93, RZ, R93 ;  /* 0x0000005dff5d723e */ /* 0x000fe200000000ff */
[----:B------:R-:W-:Y:S01]  /*7fa0*/  FMUL R100, R100, R154 ;  /* 0x0000009a64647220 */ /* 0x000fe20000400000 */
[----:B------:R-:W-:Y:S01]  /*7fb0*/  F2FP.F16.F32.PACK_AB R94, RZ, R94 ;  /* 0x0000005eff5e723e */ /* 0x000fe200000000ff */
[-C--:B------:R-:W-:Y:S01]  /*7fc0*/  FMUL R101, R101, R154.reuse ;  /* 0x0000009a65657220 */ /* 0x080fe20000400000 */
[----:B------:R-:W-:Y:S01]  /*7fd0*/  F2FP.F16.F32.PACK_AB R95, RZ, R95 ;  /* 0x0000005fff5f723e */ /* 0x000fe200000000ff */
[----:B------:R-:W-:Y:S01]  /*7fe0*/  FMUL R102, R102, R154 ;  /* 0x0000009a66667220 */ /* 0x000fe20000400000 */
[----:B------:R-:W-:Y:S01]  /*7ff0*/  F2FP.F16.F32.PACK_AB R96, RZ, R96 ;  /* 0x00000060ff60723e */ /* 0x000fe200000000ff */
[----:B------:R-:W-:Y:S01]  /*8000*/  @P4 STG.E.U16 desc[UR36][R8.64+0x10], R92 ;  /* 0x0000105c08004986 */ /* 0x000fe2000c101524 */
[C---:B------:R-:W-:Y:S01]  /*8010*/  ISETP.GT.AND P4, PT, R0.reuse, 0x10, P3 ;  /* 0x000000100000780c */ /* 0x040fe20001f84270 */
[-C--:B------:R-:W-:Y:S01]  /*8020*/  FMUL R103, R103, R154.reuse ;  /* 0x0000009a67677220 */ /* 0x080fe20000400000 */
[----:B------:R-:W-:Y:S01]  /*8030*/  F2FP.F16.F32.PACK_AB R97, RZ, R97 ;  /* 0x00000061ff61723e */ /* 0x000fe200000000ff */
[----:B------:R-:W-:Y:S01]  /*8040*/  @P5 STG.E.U16 desc[UR36][R8.64+0x12], R93 ;  /* 0x0000125d08005986 */ /* 0x000fe2000c101524 */
[----:B------:R-:W-:Y:S01]  /*8050*/  ISETP.GT.AND P5, PT, R0, 0x11, P0 ;  /* 0x000000110000780c */ /* 0x000fe200007a4270 */
        /* <DEDUP_REMOVED lines=74> */
[-C--:B------:R-:W-:Y:S01]  /*8500*/  FMUL R125, R125, R154.reuse ;  /* 0x0000009a7d7d7220 */ /* 0x080fe20000400000 */
[----:B------:R-:W-:Y:S01]  /*8510*/  F2FP.F16.F32.PACK_AB R119, RZ, R119 ;  /* 0x00000077ff77723e */ /* 0x000fe200000000ff */
[----:B------:R-:W-:Y:S01]  /*8520*/  FMUL R126, R126, R154 ;  /* 0x0000009a7e7e7220 */ /* 0x000fe20000400000 */
[----:B------:R-:W-:Y:S01]  /*8530*/  F2FP.F16.F32.PACK_AB R120, RZ, R120 ;  /* 0x00000078ff78723e */ /* 0x000fe200000000ff */
        /* <DEDUP_REMOVED lines=64> */
[----:B------:R-:W-:Y:S01]  /*8940*/  FMUL R145, R145, R154 ;  /* 0x0000009a91917220 */ /* 0x000fe20000400000 */
[----:B------:R-:W-:Y:S01]  /*8950*/  F2FP.F16.F32.PACK_AB R139, RZ, R139 ;  /* 0x0000008bff8b723e */ /* 0x000fe200000000ff */
[----:B------:R-:W-:Y:S01]  /*8960*/  IMAD.SHL.U32 R21, R4, 0x100, RZ ;  /* 0x0000010004157824 */ /* 0x000fe200078e00ff */
[----:B------:R-:W-:Y:S01]  /*8970*/  F2FP.F16.F32.PACK_AB R140, RZ, R140 ;  /* 0x0000008cff8c723e */ /* 0x000fe200000000ff */
[----:B------:R-:W-:Y:S01]  /*8980*/  @P1 STG.E.U16 desc[UR36][R8.64+0x90], R124 ;  /* 0x0000907c08001986 */ /* 0x000fe2000c101524 */
[----:B------:R-:W-:Y:S01]  /*8990*/  ISETP.GT.AND P1, PT, R0, 0x50, P3 ;  /* 0x000000500000780c */ /* 0x000fe20001f24270 */
[-C--:B------:R-:W-:Y:S01]  /*89a0*/  FMUL R146, R146, R154.reuse ;  /* 0x0000009a92927220 */ /* 0x080fe20000400000 */
[----:B------:R-:W-:Y:S01]  /*89b0*/  F2FP.F16.F32.PACK_AB R141, RZ, R141 ;  /* 0x0000008dff8d723e */ /* 0x000fe200000000ff */
[----:B------:R-:W-:Y:S01]  /*89c0*/  @P2 STG.E.U16 desc[UR36][R8.64+0x92], R125 ;  /* 0x0000927d08002986 */ /* 0x000fe2000c101524 */
[C---:B------:R-:W-:Y:S01]  /*89d0*/  ISETP.GT.AND P2, PT, R0.reuse, 0x51, P3 ;  /* 0x000000510000780c */ /* 0x040fe20001f44270 */
[----:B------:R-:W-:Y:S01]  /*89e0*/  FMUL R147, R147, R154 ;  /* 0x0000009a93937220 */ /* 0x000fe20000400000 */
        /* <DEDUP_REMOVED lines=12> */
[----:B------:R-:W-:Y:S01]  /*8ab0*/  SHF.L.U64.HI R15, R4, 0x8, R5 ;  /* 0x00000008040f7819 */ /* 0x000fe20000010205 */
[----:B------:R-:W-:Y:S01]  /*8ac0*/  @P2 STG.E.U16 desc[UR36][R8.64+0xa2], R129 ;  /* 0x0000a28108002986 */ /* 0x000fe2000c101524 */
[C---:B------:R-:W-:Y:S01]  /*8ad0*/  ISETP.GT.AND P2, PT, R0.reuse, 0x59, P3 ;  /* 0x000000590000780c */ /* 0x040fe20001f44270 */
        /* <DEDUP_REMOVED lines=56> */
[----:B------:R-:W-:Y:S01]  /*8e60*/  FMUL R39, R39, R154 ;  /* 0x0000009a27277220 */ /* 0x000fe20000400000 */
[----:B------:R-:W-:Y:S01]  /*8e70*/  F2FP.F16.F32.PACK_AB R33, RZ, R33 ;  /* 0x00000021ff21723e */ /* 0x000fe200000000ff */
[----:B------:R-:W-:Y:S01]  /*8e80*/  @P2 STG.E.U16 desc[UR36][R10.64+0xd0], R142 ;  /* 0x0000d08e0a002986 */ /* 0x000fe2000c101524 */
[----:B------:R-:W-:Y:S01]  /*8e90*/  F2FP.F16.F32.PACK_AB R34, RZ, R34 ;  /* 0x00000022ff22723e */ /* 0x000fe200000000ff */
[-C--:B------:R-:W-:Y:S01]  /*8ea0*/  FMUL R40, R40, R154.reuse ;  /* 0x0000009a28287220 */ /* 0x080fe20000400000 */
[----:B------:R-:W-:Y:S01]  /*8eb0*/  F2FP.F16.F32.PACK_AB R35, RZ, R35 ;  /* 0x00000023ff23723e */ /* 0x000fe200000000ff */
        /* <DEDUP_REMOVED lines=8> */
[----:B------:R-:W-:Y:S01]  /*8f40*/  @P1 IMAD.MOV.U32 R4, RZ, RZ, R8 ;  /* 0x000000ffff041224 */ /* 0x000fe200078e0008 */
[----:B------:R-:W-:Y:S01]  /*8f50*/  @P1 MOV R5, R9 ;  /* 0x0000000900051202 */ /* 0x000fe20000000f00 */
[----:B------:R-:W-:Y:S01]  /*8f60*/  FMUL R43, R43, R154 ;  /* 0x0000009a2b2b7220 */ /* 0x000fe20000400000 */
[----:B------:R-:W-:Y:S01]  /*8f70*/  F2FP.F16.F32.PACK_AB R38, RZ, R38 ;  /* 0x00000026ff26723e */ /* 0x000fe200000000ff */
[----:B------:R-:W-:Y:S01]  /*8f80*/  FMUL R44, R44, R154 ;  /* 0x0000009a2c2c7220 */ /* 0x000fe20000400000 */
[----:B------:R-:W-:Y:S01]  /*8f90*/  F2FP.F16.F32.PACK_AB R39, RZ, R39 ;  /* 0x00000027ff27723e */ /* 0x000fe200000000ff */
[----:B------:R0:W-:Y:S01]  /*8fa0*/  @P1 STG.E.U16 desc[UR36][R4.64+0xe2], R145 ;  /* 0x0000e29104001986 */ /* 0x0001e2000c101524 */
[----:B------:R-:W-:Y:S01]  /*8fb0*/  IADD3 R12, P1, P2, R7, R8, R21 ;  /* 0x00000008070c7210 */ /* 0x000fe20007a3e015 */
[----:B------:R-:W-:Y:S01]  /*8fc0*/  FMUL R45, R45, R154 ;  /* 0x0000009a2d2d7220 */ /* 0x000fe20000400000 */
[----:B------:R-:W-:Y:S01]  /*8fd0*/  F2FP.F16.F32.PACK_AB R40, RZ, R40 ;  /* 0x00000028ff28723e */ /* 0x000fe200000000ff */
[-C--:B------:R-:W-:Y:S01]  /*8fe0*/  FMUL R46, R46, R154.reuse ;  /* 0x0000009a2e2e7220 */ /* 0x080fe20000400000 */
[----:B------:R-:W-:Y:S01]  /*8ff0*/  IADD3.X R13, R6, R9, R15, P1, P2 ;  /* 0x00000009060d7210 */ /* 0x000fe20000fe440f */
[-C--:B------:R-:W-:Y:S01]  /*9000*/  FMUL R47, R47, R154.reuse ;  /* 0x0000009a2f2f7220 */ /* 0x080fe20000400000 */
[C---:B------:R-:W-:Y:S01]  /*9010*/  ISETP.GT.AND P1, PT, R3.reuse, 0x80, PT ;  /* 0x000000800300780c */ /* 0x040fe20003f24270 */
[-C--:B------:R-:W-:Y:S01]  /*9020*/  FMUL R48, R48, R154.reuse ;  /* 0x0000009a30307220 */ /* 0x080fe20000400000 */
[----:B------:R-:W-:Y:S01]  /*9030*/  ISETP.GT.AND P2, PT, R3, 0x88, PT ;  /* 0x000000880300780c */ /* 0x000fe20003f44270 */
[----:B------:R-:W-:Y:S01]  /*9040*/  FMUL R49, R49, R154 ;  /* 0x0000009a31317220 */ /* 0x000fe20000400000 */
[----:B------:R-:W-:Y:S01]  /*9050*/  F2FP.F16.F32.PACK_AB R41, RZ, R41 ;  /* 0x00000029ff29723e */ /* 0x000fe200000000ff */
[----:B0-----:R-:W-:Y:S01]  /*9060*/  @P5 IMAD.MOV.U32 R4, RZ, RZ, R10 ;  /* 0x000000ffff045224 */ /* 0x001fe200078e000a */
[----:B------:R-:W-:Y:S01]  /*9070*/  F2FP.F16.F32.PACK_AB R42, RZ, R42 ;  /* 0x0000002aff2a723e */ /* 0x000fe200000000ff */
[----:B------:R-:W-:Y:S01]  /*9080*/  @P5 IMAD.MOV.U32 R5, RZ, RZ, R11 ;  /* 0x000000ffff055224 */ /* 0x000fe200078e000b */
[----:B------:R-:W-:Y:S01]  /*9090*/  F2FP.F16.F32.PACK_AB R43, RZ, R43 ;  /* 0x0000002bff2b723e */ /* 0x000fe200000000ff */
[----:B------:R-:W-:Y:S01]  /*90a0*/  FMUL R50, R50, R154 ;  /* 0x0000009a32327220 */ /* 0x000fe20000400000 */
[----:B------:R-:W-:Y:S01]  /*90b0*/  F2FP.F16.F32.PACK_AB R44, RZ, R44 ;  /* 0x0000002cff2c723e */ /* 0x000fe200000000ff */
[-C--:B------:R-:W-:Y:S01]  /*90c0*/  FMUL R51, R51, R154.reuse ;  /* 0x0000009a33337220 */ /* 0x080fe20000400000 */
[----:B------:R0:W-:Y:S01]  /*90d0*/  @P5 STG.E.U16 desc[UR36][R4.64+0xe0], R146 ;  /* 0x0000e09204005986 */ /* 0x0001e2000c101524 */
[----:B------:R-:W-:Y:S01]  /*90e0*/  ISETP.GT.AND P5, PT, R0, 0x78, P3 ;  /* 0x000000780000780c */ /* 0x000fe20001fa4270 */
[-C--:B------:R-:W-:Y:S01]  /*90f0*/  FMUL R52, R52, R154.reuse ;  /* 0x0000009a34347220 */ /* 0x080fe20000400000 */
[C---:B------:R-:W-:Y:S01]  /*9100*/  ISETP.GT.AND P3, PT, R0.reuse, 0x79, P3 ;  /* 0x000000790000780c */ /* 0x040fe20001f64270 */
[----:B------:R-:W-:Y:S01]  /*9110*/  @P4 STG.E.U16 desc[UR36][R10.64+0xe2], R147 ;  /* 0x0000e2930a004986 */ /* 0x000fe2000c101524 */
[C---:B------:R-:W-:Y:S01]  /*9120*/  ISETP.GT.AND P4, PT, R0.reuse, 0x78, P0 ;  /* 0x000000780000780c */ /* 0x040fe20000784270 */
[-C--:B------:R-:W-:Y:S01]  /*9130*/  FMUL R53, R53, R154.reuse ;  /* 0x0000009a35357220 */ /* 0x080fe20000400000 */
[----:B------:R-:W-:Y:S01]  /*9140*/  ISETP.GT.AND P0, PT, R0, 0x79, P0 ;  /* 0x000000790000780c */ /* 0x000fe20000704270 */
[-C--:B------:R-:W-:Y:S01]  /*9150*/  FMUL R54, R54, R154.reuse ;  /* 0x0000009a36367220 */ /* 0x080fe20000400000 */
[----:B------:R-:W-:Y:S01]  /*9160*/  F2FP.F16.F32.PACK_AB R45, RZ, R45 ;  /* 0x0000002dff2d723e */ /* 0x000fe200000000ff */
[----:B------:R-:W-:Y:S01]  /*9170*/  FMUL R55, R55, R154 ;  /* 0x0000009a37377220 */ /* 0x000fe20000400000 */
[----:B------:R-:W-:Y:S01]  /*9180*/  F2FP.F16.F32.PACK_AB R46, RZ, R46 ;  /* 0x0000002eff2e723e */ /* 0x000fe200000000ff */
[----:B------:R-:W-:Y:S01]  /*9190*/  FMUL R56, R56, R154 ;  /* 0x0000009a38387220 */ /* 0x000fe20000400000 */
[----:B------:R-:W-:Y:S01]  /*91a0*/  F2FP.F16.F32.PACK_AB R47, RZ, R47 ;  /* 0x0000002fff2f723e */ /* 0x000fe200000000ff */
[----:B------:R-:W-:Y:S01]  /*91b0*/  @P5 STG.E.U16 desc[UR36][R8.64+0xf0], R148 ;  /* 0x0000f09408005986 */ /* 0x000fe2000c101524 */
[----:B0-----:R-:W-:Y:S01]  /*91c0*/  IADD3 R4, P5, R21, R8, RZ ;  /* 0x0000000815047210 */ /* 0x001fe20007fbe0ff */
[----:B------:R-:W-:Y:S01]  /*91d0*/  FMUL R57, R57, R154 ;  /* 0x0000009a39397220 */ /* 0x000fe20000400000 */
[----:B------:R-:W-:Y:S01]  /*91e0*/  F2FP.F16.F32.PACK_AB R48, RZ, R48 ;  /* 0x00000030ff30723e */ /* 0x000fe200000000ff */
[----:B------:R0:W-:Y:S01]  /*91f0*/  @P3 STG.E.U16 desc[UR36][R8.64+0xf2], R149 ;  /* 0x0000f29508003986 */ /* 0x0001e2000c101524 */
[C---:B------:R-:W-:Y:S01]  /*9200*/  ISETP.GT.AND P3, PT, R0.reuse, RZ, P1 ;  /* 0x000000ff0000720c */ /* 0x040fe20000f64270 */
[----:B------:R-:W-:Y:S01]  /*9210*/  IMAD.X R5, R15, 0x1, R9, P5 ;  /* 0x000000010f057824 */ /* 0x000fe200028e0609 */
[C---:B------:R-:W-:Y:S01]  /*9220*/  ISETP.GT.AND P5, PT, R0.reuse, RZ, P2 ;  /* 0x000000ff0000720c */ /* 0x040fe200017a4270 */
        /* <DEDUP_REMOVED lines=14> */
[----:B------:R-:W-:Y:S01]  /*9310*/  @P4 STG.E.U16 desc[UR36][R4.64+0x2], R25 ;  /* 0x0000021904004986 */ /* 0x000fe2000c101524 */
[----:B------:R-:W-:Y:S01]  /*9320*/  IADD3 R14, P4, R7, R4, RZ ;  /* 0x00000004070e7210 */ /* 0x000fe20007f9e0ff */
[--C-:B------:R-:W-:Y:S01]  /*9330*/  IMAD.X R9, R6, 0x1, R5.reuse, P3 ;  /* 0x0000000106097824 */ /* 0x100fe200018e0605 */
[----:B------:R-:W-:Y:S01]  /*9340*/  ISETP.GT.AND P3, PT, R0, 0x9, P2 ;  /* 0x000000090000780c */ /* 0x000fe20001764270 */
[-C--:B------:R-:W-:Y:S01]  /*9350*/  FMUL R62, R62, R154.reuse ;  /* 0x0000009a3e3e7220 */ /* 0x080fe20000400000 */
[----:B------:R-:W-:Y:S01]  /*9360*/  F2FP.F16.F32.PACK_AB R53, RZ, R53 ;  /* 0x00000035ff35723e */ /* 0x000fe200000000ff */
[----:B------:R-:W-:Y:S01]  /*9370*/  IMAD.X R15, R6, 0x1, R5, P4 ;  /* 0x00000001060f7824 */ /* 0x000fe200020e0605 */
[----:B------:R-:W-:Y:S01]  /*9380*/  ISETP.GT.AND P4, PT, R0, 0x8, P1 ;  /* 0x000000080000780c */ /* 0x000fe20000f84270 */
[----:B------:R-:W-:Y:S01]  /*9390*/  FMUL R63, R63, R154 ;  /* 0x0000009a3f3f7220 */ /* 0x000fe20000400000 */
[----:B------:R-:W-:Y:S01]  /*93a0*/  F2FP.F16.F32.PACK_AB R54, RZ, R54 ;  /* 0x00000036ff36723e */ /* 0x000fe200000000ff */
[-C--:B------:R-:W-:Y:S01]  /*93b0*/  FMUL R64, R64, R154.reuse ;  /* 0x0000009a40407220 */ /* 0x080fe20000400000 */
        /* <DEDUP_REMOVED lines=9> */
[----:B------:R-:W-:Y:S01]  /*9450*/  @P4 STG.E.U16 desc[UR36][R4.64+0x10], R28 ;  /* 0x0000101c04004986 */ /* 0x000fe2000c101524 */
[----:B------:R-:W-:Y:S01]  /*9460*/  ISETP.GT.AND P4, PT, R0, 0x10, P1 ;  /* 0x000000100000780c */ /* 0x000fe20000f84270 */
[-C--:B------:R-:W-:Y:S01]  /*9470*/  FMUL R68, R68, R154.reuse ;  /* 0x0000009a44447220 */ /* 0x080fe20000400000 */
[----:B------:R-:W-:Y:S01]  /*9480*/  F2FP.F16.F32.PACK_AB R57, RZ, R57 ;  /* 0x00000039ff39723e */ /* 0x000fe200000000ff */
[-C--:B------:R-:W-:Y:S01]  /*9490*/  FMUL R69, R69, R154.reuse ;  /* 0x0000009a45457220 */ /* 0x080fe20000400000 */
        /* <DEDUP_REMOVED lines=18> */
[--C-:B------:R-:W-:Y:S01]  /*95c0*/  @P0 IMAD.MOV.U32 R6, RZ, RZ, R12.reuse ;  /* 0x000000ffff060224 */ /* 0x100fe200078e000c */
[----:B------:R-:W-:Y:S01]  /*95d0*/  @P0 MOV R7, R13 ;  /* 0x0000000d00070202 */ /* 0x000fe20000000f00 */
[----:B------:R-:W-:Y:S01]  /*95e0*/  FMUL R74, R74, R154 ;  /* 0x0000009a4a4a7220 */ /* 0x000fe20000400000 */
[----:B------:R-:W-:Y:S01]  /*95f0*/  F2FP.F16.F32.PACK_AB R62, RZ, R62 ;  /* 0x0000003eff3e723e */ /* 0x000fe200000000ff */
[-C--:B------:R-:W-:Y:S01]  /*9600*/  FMUL R75, R75, R154.reuse ;  /* 0x0000009a4b4b7220 */ /* 0x080fe20000400000 */
[----:B------:R-:W-:Y:S01]  /*9610*/  F2FP.F16.F32.PACK_AB R63, RZ, R63 ;  /* 0x0000003fff3f723e */ /* 0x000fe200000000ff */
[----:B------:R0:W-:Y:S01]  /*9620*/  @P0 STG.E.U16 desc[UR36][R6.64+0x20], R34 ;  /* 0x0000202206000986 */ /* 0x0001e2000c101524 */
        /* <DEDUP_REMOVED lines=11> */
[--C-:B0-----:R-:W-:Y:S01]  /*96e0*/  @P3 IMAD.MOV.U32 R6, RZ, RZ, R12.reuse ;  /* 0x000000ffff063224 */ /* 0x101fe200078e000c */
[----:B------:R-:W-:Y:S01]  /*96f0*/  F2FP.F16.F32.PACK_AB R69, RZ, R69 ;  /* 0x00000045ff45723e */ /* 0x000fe200000000ff */
[--C-:B------:R-:W-:Y:S01]  /*9700*/  @P3 IMAD.MOV.U32 R7, RZ, RZ, R13.reuse ;  /* 0x000000ffff073224 */ /* 0x100fe200078e000d */
[----:B------:R-:W-:Y:S01]  /*9710*/  F2FP.F16.F32.PACK_AB R70, RZ, R70 ;  /* 0x00000046ff46723e */ /* 0x000fe200000000ff */
[-C--:B------:R-:W-:Y:S01]  /*9720*/  FMUL R81, R81, R154.reuse ;  /* 0x0000009a51517220 */ /* 0x080fe20000400000 */
[----:B------:R-:W-:Y:S01]  /*9730*/  F2FP.F16.F32.PACK_AB R71, RZ, R71 ;  /* 0x00000047ff47723e */ /* 0x000fe200000000ff */
[-C--:B------:R-:W-:Y:S01]  /*9740*/  FMUL R82, R82, R154.reuse ;  /* 0x0000009a52527220 */ /* 0x080fe20000400000 */
[----:B------:R0:W-:Y:S01]  /*9750*/  @P3 STG.E.U16 desc[UR36][R6.64+0x22], R35 ;  /* 0x0000222306003986 */ /* 0x0001e2000c101524 */
        /* <DEDUP_REMOVED lines=11> */
[----:B0-----:R-:W-:Y:S01]  /*9810*/  @P0 IMAD.MOV.U32 R6, RZ, RZ, R12 ;  /* 0x000000ffff060224 */ /* 0x001fe200078e000c */
[----:B------:R-:W-:Y:S01]  /*9820*/  F2FP.F16.F32.PACK_AB R75, RZ, R75 ;  /* 0x0000004bff4b723e */ /* 0x000fe200000000ff */
[----:B------:R-:W-:Y:S01]  /*9830*/  @P0 IMAD.MOV.U32 R7, RZ, RZ, R13 ;  /* 0x000000ffff070224 */ /* 0x000fe200078e000d */
[----:B------:R-:W-:Y:S01]  /*9840*/  F2FP.F16.F32.PACK_AB R76, RZ, R76 ;  /* 0x0000004cff4c723e */ /* 0x000fe200000000ff */
[-C--:B------:R-:W-:Y:S01]  /*9850*/  FMUL R86, R86, R154.reuse ;  /* 0x0000009a56567220 */ /* 0x080fe20000400000 */
[----:B------:R-:W-:Y:S01]  /*9860*/  F2FP.F16.F32.PACK_AB R77, RZ, R77 ;  /* 0x0000004dff4d723e */ /* 0x000fe200000000ff */
[----:B------:R-:W-:Y:S01]  /*9870*/  FMUL R87, R87, R154 ;  /* 0x0000009a57577220 */ /* 0x000fe20000400000 */
[----:B------:R0:W-:Y:S01]  /*9880*/  @P0 STG.E.U16 desc[UR36][R6.64+0x30], R38 ;  /* 0x0000302606000986 */ /* 0x0001e2000c101524 */
[----:B------:R-:W-:-:S02]  /*9890*/  ISETP.GT.AND P0, PT, R0, 0x20, P2 ;  /* 0x000000200000780c */ /* 0x000fc40001704270 */
[----:B------:R-:W-:Y:S02]  /*98a0*/  F2FP.F16.F32.PACK_AB R78, RZ, R78 ;  /* 0x0000004eff4e723e */ /* 0x000fe400000000ff */
[----:B------:R-:W-:Y:S02]  /*98b0*/  F2FP.F16.F32.PACK_AB R79, RZ, R79 ;  /* 0x0000004fff4f723e */ /* 0x000fe400000000ff */
[----:B------:R-:W-:Y:S02]  /*98c0*/  F2FP.F16.F32.PACK_AB R80, RZ, R80 ;  /* 0x00000050ff50723e */ /* 0x000fe400000000ff */
[----:B------:R-:W-:Y:S02]  /*98d0*/  F2FP.F16.F32.PACK_AB R81, RZ, R81 ;  /* 0x00000051ff51723e */ /* 0x000fe400000000ff */
[----:B------:R-:W-:Y:S01]  /*98e0*/  F2FP.F16.F32.PACK_AB R82, RZ, R82 ;  /* 0x00000052ff52723e */ /* 0x000fe200000000ff */
[----:B0-----:R-:W-:Y:S01]  /*98f0*/  @P3 IMAD.MOV.U32 R6, RZ, RZ, R12 ;  /* 0x000000ffff063224 */ /* 0x001fe200078e000c */
[----:B------:R-:W-:Y:S01]  /*9900*/  F2FP.F16.F32.PACK_AB R83, RZ, R83 ;  /* 0x00000053ff53723e */ /* 0x000fe200000000ff */
[----:B------:R-:W-:Y:S01]  /*9910*/  @P3 IMAD.MOV.U32 R7, RZ, RZ, R13 ;  /* 0x000000ffff073224 */ /* 0x000fe200078e000d */
[----:B------:R-:W-:-:S02]  /*9920*/  F2FP.F16.F32.PACK_AB R84, RZ, R84 ;  /* 0x00000054ff54723e */ /* 0x000fc400000000ff */
[----:B------:R-:W-:Y:S02]  /*9930*/  F2FP.F16.F32.PACK_AB R85, RZ, R85 ;  /* 0x00000055ff55723e */ /* 0x000fe400000000ff */
[----:B------:R0:W-:Y:S01]  /*9940*/  @P3 STG.E.U16 desc[UR36][R6.64+0x32], R39 ;  /* 0x0000322706003986 */ /* 0x0001e2000c101524 */
[C---:B------:R-:W-:Y:S02]  /*9950*/  ISETP.GT.AND P3, PT, R0.reuse, 0x21, P2 ;  /* 0x000000210000780c */ /* 0x040fe40001764270 */
[----:B------:R-:W-:Y:S01]  /*9960*/  F2FP.F16.F32.PACK_AB R86, RZ, R86 ;  /* 0x00000056ff56723e */ /* 0x000fe200000000ff */
[----:B------:R-:W-:Y:S01]  /*9970*/  @P4 STG.E.U16 desc[UR36][R4.64+0x40], R40 ;  /* 0x0000402804004986 */ /* 0x000fe2000c101524 */
[C---:B------:R-:W-:Y:S02]  /*9980*/  ISETP.GT.AND P4, PT, R0.reuse, 0x28, P1 ;  /* 0x000000280000780c */ /* 0x040fe40000f84270 */
[----:B------:R-:W-:Y:S01]  /*9990*/  F2FP.F16.F32.PACK_AB R87, RZ, R87 ;  /* 0x00000057ff57723e */ /* 0x000fe200000000ff */
[----:B------:R-:W-:Y:S01]  /*99a0*/  @P5 STG.E.U16 desc[UR36][R4.64+0x42], R41 ;  /* 0x0000422904005986 */ /* 0x000fe2000c101524 */
[----:B------:R-:W-:-:S02]  /*99b0*/  ISETP.GT.AND P5, PT, R0, 0x29, P1 ;  /* 0x000000290000780c */ /* 0x000fc40000fa4270 */
[----:B0-----:R-:W-:Y:S01]  /*99c0*/  @P0 MOV R6, R12 ;  /* 0x0000000c00060202 */ /* 0x001fe20000000f00 */
[----:B------:R-:W-:-:S05]  /*99d0*/  @P0 IMAD.MOV.U32 R7, RZ, RZ, R13 ;  /* 0x000000ffff070224 */ /* 0x000fca00078e000d */
[----:B------:R0:W-:Y:S01]  /*99e0*/  @P0 STG.E.U16 desc[UR36][R6.64+0x40], R42 ;  /* 0x0000402a06000986 */ /* 0x0001e2000c101524 */
[----:B------:R-:W-:Y:S01]  /*99f0*/  ISETP.GT.AND P0, PT, R0, 0x28, P2 ;  /* 0x000000280000780c */ /* 0x000fe20001704270 */
[----:B0-----:R-:W-:Y:S02]  /*9a00*/  @P3 IMAD.MOV.U32 R6, RZ, RZ, R12 ;  /* 0x000000ffff063224 */ /* 0x001fe400078e000c */
[----:B------:R-:W-:-:S05]  /*9a10*/  @P3 IMAD.MOV.U32 R7, RZ, RZ, R13 ;  /* 0x000000ffff073224 */ /* 0x000fca00078e000d */
[----:B------:R0:W-:Y:S01]  /*9a20*/  @P3 STG.E.U16 desc[UR36][R6.64+0x42], R43 ;  /* 0x0000422b06003986 */ /* 0x0001e2000c101524 */
[----:B------:R-:W-:-:S03]  /*9a30*/  ISETP.GT.AND P3, PT, R0, 0x29, P2 ;  /* 0x000000290000780c */ /* 0x000fc60001764270 */
[----:B------:R-:W-:Y:S01]  /*9a40*/  @P4 STG.E.U16 desc[UR36][R4.64+0x50], R44 ;  /* 0x0000502c04004986 */ /* 0x000fe2000c101524 */
[----:B------:R-:W-:-:S03]  /*9a50*/  ISETP.GT.AND P4, PT, R0, 0x30, P1 ;  /* 0x000000300000780c */ /* 0x000fc60000f84270 */
[----:B------:R-:W-:Y:S01]  /*9a60*/  @P5 STG.E.U16 desc[UR36][R4.64+0x52], R45 ;  /* 0x0000522d04005986 */ /* 0x000fe2000c101524 */
[----:B------:R-:W-:Y:S01]  /*9a70*/  ISETP.GT.AND P5, PT, R0, 0x31, P1 ;  /* 0x000000310000780c */ /* 0x000fe20000fa4270 */
[----:B0-----:R-:W-:Y:S02]  /*9a80*/  @P0 IMAD.MOV.U32 R6, RZ, RZ, R12 ;  /* 0x000000ffff060224 */ /* 0x001fe400078e000c */
[----:B------:R-:W-:-:S05]  /*9a90*/  @P0 IMAD.MOV.U32 R7, RZ, RZ, R13 ;  /* 0x000000ffff070224 */ /* 0x000fca00078e000d */
[----:B------:R0:W-:Y:S01]  /*9aa0*/  @P0 STG.E.U16 desc[UR36][R6.64+0x50], R46 ;  /* 0x0000502e06000986 */ /* 0x0001e2000c101524 */
[----:B------:R-:W-:Y:S01]  /*9ab0*/  ISETP.GT.AND P0, PT, R0, 0x30, P2 ;  /* 0x000000300000780c */ /* 0x000fe20001704270 */
[----:B0-----:R-:W-:Y:S01]  /*9ac0*/  @P3 IMAD.MOV.U32 R6, RZ, RZ, R12 ;  /* 0x000000ffff063224 */ /* 0x001fe200078e000c */
[----:B------:R-:W-:-:S05]  /*9ad0*/  @P3 MOV R7, R13 ;  /* 0x0000000d00073202 */ /* 0x000fca0000000f00 */
        /* <DEDUP_REMOVED lines=21> */
[----:B------:R-:W-:Y:S02]  /*9c30*/  ISETP.GT.AND P0, PT, R0, 0x40, P2 ;  /* 0x000000400000780c */ /* 0x000fe40001704270 */
[----:B0-----:R-:W-:Y:S01]  /*9c40*/  @P3 MOV R6, R12 ;  /* 0x0000000c00063202 */ /* 0x001fe20000000f00 */
        /* <DEDUP_REMOVED lines=19> */
[----:B0-----:R-:W-:Y:S01]  /*9d80*/  @P0 IMAD.MOV.U32 R6, RZ, RZ, R12 ;  /* 0x000000ffff060224 */ /* 0x001fe200078e000c */
[----:B------:R-:W-:-:S05]  /*9d90*/  @P0 MOV R7, R13 ;  /* 0x0000000d00070202 */ /* 0x000fca0000000f00 */
        /* <DEDUP_REMOVED lines=21> */
[----:B------:R-:W-:Y:S02]  /*9ef0*/  ISETP.GT.AND P5, PT, R0, 0x61, P1 ;  /* 0x000000610000780c */ /* 0x000fe40000fa4270 */
        /* <DEDUP_REMOVED lines=31> */
[C---:B------:R-:W-:Y:S02]  /*a0f0*/  ISETP.GT.AND P3, PT, R0.reuse, 0x78, P1 ;  /* 0x000000780000780c */ /* 0x040fe40000f64270 */
[C---:B------:R-:W-:Y:S01]  /*a100*/  ISETP.GT.AND P1, PT, R0.reuse, 0x79, P1 ;  /* 0x000000790000780c */ /* 0x040fe20000f24270 */
[----:B------:R-:W-:Y:S01]  /*a110*/  @P4 STG.E.U16 desc[UR36][R4.64+0xe0], R80 ;  /* 0x0000e05004004986 */ /* 0x000fe2000c101524 */
[----:B------:R-:W-:-:S03]  /*a120*/  ISETP.GT.AND P4, PT, R0, 0x71, P2 ;  /* 0x000000710000780c */ /* 0x000fc60001784270 */
[----:B------:R-:W-:Y:S01]  /*a130*/  @P5 STG.E.U16 desc[UR36][R4.64+0xe2], R81 ;  /* 0x0000e25104005986 */ /* 0x000fe2000c101524 */
[C---:B------:R-:W-:Y:S02]  /*a140*/  ISETP.GT.AND P5, PT, R0.reuse, 0x78, P2 ;  /* 0x000000780000780c */ /* 0x040fe400017a4270 */
[----:B------:R-:W-:Y:S01]  /*a150*/  ISETP.GT.AND P2, PT, R0, 0x79, P2 ;  /* 0x000000790000780c */ /* 0x000fe20001744270 */
[----:B0-----:R-:W-:Y:S02]  /*a160*/  @P0 IMAD.MOV.U32 R6, RZ, RZ, R12 ;  /* 0x000000ffff060224 */ /* 0x001fe400078e000c */
[----:B------:R-:W-:-:S05]  /*a170*/  @P0 IMAD.MOV.U32 R7, RZ, RZ, R13 ;  /* 0x000000ffff070224 */ /* 0x000fca00078e000d */
[----:B------:R0:W-:Y:S02]  /*a180*/  @P0 STG.E.U16 desc[UR36][R6.64+0xe0], R82 ;  /* 0x0000e05206000986 */ /* 0x0001e4000c101524 */
[----:B0-----:R-:W-:Y:S01]  /*a190*/  @P4 MOV R6, R12 ;  /* 0x0000000c00064202 */ /* 0x001fe20000000f00 */
[----:B------:R-:W-:-:S05]  /*a1a0*/  @P4 IMAD.MOV.U32 R7, RZ, RZ, R13 ;  /* 0x000000ffff074224 */ /* 0x000fca00078e000d */
[----:B------:R-:W-:Y:S04]  /*a1b0*/  @P4 STG.E.U16 desc[UR36][R6.64+0xe2], R83 ;  /* 0x0000e25306004986 */ /* 0x000fe8000c101524 */
[----:B------:R-:W-:Y:S04]  /*a1c0*/  @P3 STG.E.U16 desc[UR36][R4.64+0xf0], R84 ;  /* 0x0000f05404003986 */ /* 0x000fe8000c101524 */
[----:B------:R0:W-:Y:S02]  /*a1d0*/  @P1 STG.E.U16 desc[UR36][R4.64+0xf2], R85 ;  /* 0x0000f25504001986 */ /* 0x0001e4000c101524 */
[----:B0-----:R-:W-:-:S02]  /*a1e0*/  @P5 IMAD.MOV.U32 R4, RZ, RZ, R12 ;  /* 0x000000ffff045224 */ /* 0x001fc400078e000c */
[----:B------:R-:W-:-:S05]  /*a1f0*/  @P5 IMAD.MOV.U32 R5, RZ, RZ, R13 ;  /* 0x000000ffff055224 */ /* 0x000fca00078e000d */
[----:B------:R0:W-:Y:S04]  /*a200*/  @P5 STG.E.U16 desc[UR36][R4.64+0xf0], R86 ;  /* 0x0000f05604005986 */ /* 0x0001e8000c101524 */
[----:B------:R0:W-:Y:S02]  /*a210*/  @P2 STG.E.U16 desc[UR36][R12.64+0xf2], R87 ;  /* 0x0000f2570c002986 */ /* 0x0001e4000c101524 */
.L_x_280:
[----:B------:R-:W-:Y:S05]  /*a220*/  BSYNC B0 ;  /* 0x0000000000007941 */ /* 0x000fea0003800000 */
.L_x_28:
[----:B------:R-:W-:Y:S01]  /*a230*/  ULDC UR4, c[0x0][0xc] ;  /* 0x0000030000047ab9 */ /* 0x000fe20000000800 */
[----:B------:R-:W-:Y:S01]  /*a240*/  ULDC UR5, c[0x0][0x10] ;  /* 0x0000040000057ab9 */ /* 0x000fe20000000800 */
[----:B0-----:R-:W0:Y:S01]  /*a250*/  LDC R3, c[0x0][0x14] ;  /* 0x00000500ff037b82 */ /* 0x001e220000000800 */
[----:B------:R-:W-:Y:S01]  /*a260*/  UIMAD.WIDE.U32 UR4, UR4, UR5, URZ ;  /* 0x00000005040472a5 */ /* 0x000fe2000f8e003f */
[----:B------:R-:W-:Y:S01]  /*a270*/  PRMT R0, RZ, 0x7610, R0 ;  /* 0x00007610ff007816 */ /* 0x000fe20000000000 */
[----:B------:R-:W-:Y:S02]  /*a280*/  IMAD.MOV.U32 R153, RZ, RZ, -0x1 ;  /* 0xffffffffff997424 */ /* 0x000fe400078e00ff */
[----:B------:R-:W-:Y:S02]  /*a290*/  IMAD.MOV.U32 R23, RZ, RZ, -0x1 ;  /* 0xffffffffff177424 */ /* 0x000fe400078e00ff */
[----:B0-----:R-:W-:-:S04]  /*a2a0*/  IMAD.WIDE.U32 R16, R3, UR4, R16 ;  /* 0x0000000403107c25 */ /* 0x001fc8000f8e0010 */
[----:B------:R-:W-:Y:S01]  /*a2b0*/  IMAD R3, R3, UR5, RZ ;  /* 0x0000000503037c24 */ /* 0x000fe2000f8e02ff */
[----:B------:R-:W-:Y:S02]  /*a2c0*/  ULDC.64 UR4, c[0x0][0x650] ;  /* 0x0001940000047ab9 */ /* 0x000fe40000000a00 */
[----:B------:R-:W-:Y:S01]  /*a2d0*/  ISETP.GE.U32.AND P0, PT, R16, UR4, PT ;  /* 0x0000000410007c0c */ /* 0x000fe2000bf06070 */
[----:B------:R-:W-:-:S05]  /*a2e0*/  IMAD.IADD R17, R17, 0x1, R3 ;  /* 0x0000000111117824 */ /* 0x000fca00078e0203 */
[----:B------:R-:W-:-:S13]  /*a2f0*/  ISETP.GE.U32.AND.EX P0, PT, R17, UR5, PT, P0 ;  /* 0x0000000511007c0c */ /* 0x000fda000bf06100 */
[----:B------:R-:W-:Y:S05]  /*a300*/  @P0 BRA `(.L_x_281) ;  /* 0x0000000400640947 */ /* 0x000fea0003800000 */
[----:B------:R-:W0:Y:S01]  /*a310*/  S2R R12, SR_CTAID.X ;  /* 0x00000000000c7919 */ /* 0x000e220000002500 */
[----:B-12---:R-:W1:Y:S01]  /*a320*/  LDC.64 R10, c[0x0][0x628] ;  /* 0x00018a00ff0a7b82 */ /* 0x006e620000000a00 */
[----:B------:R-:W-:Y:S01]  /*a330*/  ULDC UR4, c[0x0][0x150] ;  /* 0x0000540000047ab9 */ /* 0x000fe20000000800 */
[----:B------:R-:W-:Y:S01]  /*a340*/  MOV R8, R16 ;  /* 0x0000001000087202 */ /* 0x000fe20000000f00 */
[----:B------:R-:W2:Y:S01]  /*a350*/  S2R R24, SR_CTAID.Y ;  /* 0x0000000000187919 */ /* 0x000ea20000002600 */
[----:B------:R-:W-:-:S04]  /*a360*/  IMAD.MOV.U32 R9, RZ, RZ, R17 ;  /* 0x000000ffff097224 */ /* 0x000fc800078e0011 */
[----:B------:R-:W2:Y:S08]  /*a370*/  LDC R21, c[0x0][0x144] ;  /* 0x00005100ff157b82 */ /* 0x000eb00000000800 */
[----:B------:R-:W2:Y:S08]  /*a380*/  LDC R0, c[0x0][0x630] ;  /* 0x00018c00ff007b82 */ /* 0x000eb00000000800 */
[----:B------:R-:W2:Y:S01]  /*a390*/  LDC.64 R14, c[0x0][0x620] ;  /* 0x00018800ff0e7b82 */ /* 0x000ea20000000a00 */
[----:B-1----:R-:W-:-:S04]  /*a3a0*/  ISETP.NE.U32.AND P0, PT, R10, RZ, PT ;  /* 0x000000ff0a00720c */ /* 0x002fc80003f05070 */
[----:B------:R-:W-:Y:S02]  /*a3b0*/  ISETP.NE.AND.EX P0, PT, R11, RZ, PT, P0 ;  /* 0x000000ff0b00720c */ /* 0x000fe40003f05300 */
[----:B0-----:R-:W-:-:S05]  /*a3c0*/  I2FP.F32.U32 R3, R12 ;  /* 0x0000000c00037245 */ /* 0x001fca0000201000 */
[----:B------:R-:W-:-:S04]  /*a3d0*/  FMUL R3, R3, UR4 ;  /* 0x0000000403037c20 */ /* 0x000fc80008400000 */
[----:B------:R0:W1:Y:S02]  /*a3e0*/  F2I.U32.TRUNC.NTZ R20, R3 ;  /* 0x0000000300147305 */ /* 0x000064000020f000 */
[----:B------:R-:W-:Y:S05]  /*a3f0*/  @!P0 BRA `(.L_x_282) ;  /* 0x0000000000288947 */ /* 0x000fea0003800000 */
[----:B0-----:R-:W0:Y:S02]  /*a400*/  LDC R3, c[0x0][0x634] ;  /* 0x00018d00ff037b82 */ /* 0x001e240000000800 */
[----:B0-----:R-:W-:-:S05]  /*a410*/  IADD3 R3, P0, R16, R3, RZ ;  /* 0x0000000310037210 */ /* 0x001fca0007f1e0ff */
[----:B------:R-:W-:-:S04]  /*a420*/  IMAD.X R13, RZ, RZ, R17, P0 ;  /* 0x000000ffff0d7224 */ /* 0x000fc800000e0611 */
[----:B------:R-:W-:-:S04]  /*a430*/  IMAD.WIDE.U32 R4, R13, R10, RZ ;  /* 0x0000000a0d047225 */ /* 0x000fc800078e00ff */
[----:B------:R-:W-:-:S04]  /*a440*/  IMAD.WIDE.U32 R6, P0, R3, R11, R4 ;  /* 0x0000000b03067225 */ /* 0x000fc80007800004 */
[----:B------:R-:W-:-:S04]  /*a450*/  IMAD.WIDE.U32 R4, R3, R10, RZ ;  /* 0x0000000a03047225 */ /* 0x000fc800078e00ff */
[----:B------:R-:W-:Y:S01]  /*a460*/  IMAD.X R9, RZ, RZ, RZ, P0 ;  /* 0x000000ffff097224 */ /* 0x000fe200000e06ff */
[----:B------:R-:W-:Y:S01]  /*a470*/  IADD3 RZ, P0, R5, R6, RZ ;  /* 0x0000000605ff7210 */ /* 0x000fe20007f1e0ff */
[----:B------:R-:W-:-:S04]  /*a480*/  IMAD.MOV.U32 R8, RZ, RZ, R7 ;  /* 0x000000ffff087224 */ /* 0x000fc800078e0007 */
[----:B------:R-:W-:-:S08]  /*a490*/  IMAD.WIDE.U32.X R8, R13, R11, R8, P0 ;  /* 0x0000000b0d087225 */ /* 0x000fd000000e0408 */
.L_x_282:
[----:B------:R-:W3:Y:S01]  /*a4a0*/  LDC.64 R28, c[0x0][0x640] ;  /* 0x00019000ff1c7b82 */ /* 0x000ee20000000a00 */
[-CC-:B--2---:R-:W-:Y:S01]  /*a4b0*/  SHF.R.U64 R23, R8, R0.reuse, R9.reuse ;  /* 0x0000000008177219 */ /* 0x184fe20000001209 */
[----:B-1----:R-:W-:Y:S01]  /*a4c0*/  IMAD.MOV R20, RZ, RZ, -R20 ;  /* 0x000000ffff147224 */ /* 0x002fe200078e0a14 */
[----:B------:R-:W-:Y:S01]  /*a4d0*/  SHF.R.U32.HI R0, RZ, R0, R9 ;  /* 0x00000000ff007219 */ /* 0x000fe20000011609 */
[----:B------:R-:W-:Y:S01]  /*a4e0*/  ULDC UR4, c[0x0][0x154] ;  /* 0x0000550000047ab9 */ /* 0x000fe20000000800 */
[----:B0-----:R-:W-:Y:S01]  /*a4f0*/  IADD3 R3, P0, RZ, -R23, RZ ;  /* 0x80000017ff037210 */ /* 0x001fe20007f1e0ff */
[----:B------:R-:W-:Y:S02]  /*a500*/  IMAD R21, R21, R20, R12 ;  /* 0x0000001415157224 */ /* 0x000fe400078e020c */
[----:B------:R-:W0:Y:S01]  /*a510*/  LDC R6, c[0x0][0x618] ;  /* 0x00018600ff067b82 */ /* 0x000e220000000800 */
[----:B------:R-:W-:Y:S02]  /*a520*/  IMAD.MOV.U32 R7, RZ, RZ, 0x1 ;  /* 0x00000001ff077424 */ /* 0x000fe400078e00ff */
[----:B------:R-:W-:-:S04]  /*a530*/  IMAD.X R5, RZ, RZ, ~R0, P0 ;  /* 0x000000ffff057224 */ /* 0x000fc800000e0e00 */
[-C--:B------:R-:W-:Y:S01]  /*a540*/  IMAD R0, R5, R14.reuse, RZ ;  /* 0x0000000e05007224 */ /* 0x080fe200078e02ff */
[----:B------:R-:W1:Y:S01]  /*a550*/  LDC R8, c[0x0][0x608] ;  /* 0x00018200ff087b82 */ /* 0x000e620000000800 */
[----:B------:R-:W-:-:S04]  /*a560*/  IMAD.WIDE.U32 R4, R3, R14, R16 ;  /* 0x0000000e03047225 */ /* 0x000fc800078e0010 */
[----:B------:R-:W-:Y:S01]  /*a570*/  IMAD R3, R3, R15, R0 ;  /* 0x0000000f03037224 */ /* 0x000fe200078e0200 */
[----:B------:R-:W-:Y:S02]  /*a580*/  I2FP.F32.U32 R0, R24 ;  /* 0x0000001800007245 */ /* 0x000fe40000201000 */
[----:B------:R-:W2:Y:S01]  /*a590*/  LDC R26, c[0x0][0x658] ;  /* 0x00019600ff1a7b82 */ /* 0x000ea20000000800 */
[----:B---3--:R-:W-:Y:S02]  /*a5a0*/  ISETP.NE.U32.AND P0, PT, R28, RZ, PT ;  /* 0x000000ff1c00720c */ /* 0x008fe40003f05070 */
[----:B------:R-:W-:Y:S01]  /*a5b0*/  IADD3 R3, R5, R3, RZ ;  /* 0x0000000305037210 */ /* 0x000fe20007ffe0ff */
[----:B------:R-:W-:Y:S01]  /*a5c0*/  FMUL R0, R0, UR4 ;  /* 0x0000000400007c20 */ /* 0x000fe20008400000 */
[----:B------:R-:W-:Y:S01]  /*a5d0*/  ISETP.NE.AND.EX P0, PT, R29, RZ, PT, P0 ;  /* 0x000000ff1d00720c */ /* 0x000fe20003f05300 */
[----:B------:R-:W-:Y:S02]  /*a5e0*/  IMAD.MOV.U32 R5, RZ, RZ, -0x1 ;  /* 0xffffffffff057424 */ /* 0x000fe400078e00ff */
[----:B------:R-:W3:Y:S01]  /*a5f0*/  LDC R15, c[0x0][0x148] ;  /* 0x00005200ff0f7b82 */ /* 0x000ee20000000800 */
[-CC-:B0-----:R-:W-:Y:S01]  /*a600*/  SHF.R.U64 R12, R4, R6.reuse, R3.reuse ;  /* 0x00000006040c7219 */ /* 0x181fe20000001203 */
[----:B------:R0:W0:Y:S01]  /*a610*/  F2I.U32.TRUNC.NTZ R13, R0 ;  /* 0x00000000000d7305 */ /* 0x000022000020f000 */
[----:B------:R-:W-:-:S05]  /*a620*/  SHF.R.U32.HI R3, RZ, R6, R3 ;  /* 0x00000006ff037219 */ /* 0x000fca0000011603 */
[----:B------:R-:W0:Y:S01]  /*a630*/  LDC R20, c[0x0][0x600] ;  /* 0x00018000ff147b82 */ /* 0x000e220000000800 */
[-CC-:B-1----:R-:W-:Y:S02]  /*a640*/  SHF.R.U64 R10, R12, R8.reuse, R3.reuse ;  /* 0x000000080c0a7219 */ /* 0x182fe40000001203 */
[----:B------:R-:W-:-:S05]  /*a650*/  SHF.R.U32.HI R3, RZ, R8, R3 ;  /* 0x00000008ff037219 */ /* 0x000fca0000011603 */
[----:B------:R-:W1:Y:S01]  /*a660*/  LDC R27, c[0x0][0x648] ;  /* 0x00019200ff1b7b82 */ /* 0x000e620000000800 */
[-C--:B--2---:R-:W-:Y:S02]  /*a670*/  SHF.L.U32 R4, R5, R26.reuse, RZ ;  /* 0x0000001a05047219 */ /* 0x084fe400000006ff */
[--C-:B------:R-:W-:Y:S02]  /*a680*/  SHF.R.U64 R14, R10, R26, R3.reuse ;  /* 0x0000001a0a0e7219 */ /* 0x100fe40000001203 */
[----:B------:R-:W-:Y:S02]  /*a690*/  LOP3.LUT R25, RZ, R4, RZ, 0x33, !PT ;  /* 0x00000004ff197212 */ /* 0x000fe400078e33ff */
[-C--:B------:R-:W-:Y:S01]  /*a6a0*/  SHF.R.U32.HI R5, RZ, R26.reuse, R3 ;  /* 0x0000001aff057219 */ /* 0x080fe20000011603 */
[----:B------:R-:W2:Y:S01]  /*a6b0*/  LDC R30, c[0x0][0x638] ;  /* 0x00018e00ff1e7b82 */ /* 0x000ea20000000800 */
[----:B------:R-:W-:Y:S01]  /*a6c0*/  SHF.L.U32 R152, R7, R26, RZ ;  /* 0x0000001a07987219 */ /* 0x000fe200000006ff */
[----:B------:R-:W-:-:S06]  /*a6d0*/  IMAD.MOV.U32 R4, RZ, RZ, R14 ;  /* 0x000000ffff047224 */ /* 0x000fcc00078e000e */
[----:B------:R-:W0:Y:S01]  /*a6e0*/  LDC R31, c[0x0][0x610] ;  /* 0x00018400ff1f7b82 */ /* 0x000e220000000800 */
[----:B------:R-:W-:Y:S05]  /*a6f0*/  @!P0 BRA `(.L_x_283) ;  /* 0x0000000000288947 */ /* 0x000fea0003800000 */
[----:B------:R-:W4:Y:S02]  /*a700*/  LDC R3, c[0x0][0x64c] ;  /* 0x00019300ff037b82 */ /* 0x000f240000000800 */
[----:B----4-:R-:W-:-:S05]  /*a710*/  IADD3 R3, P0, R14, R3, RZ ;  /* 0x000000030e037210 */ /* 0x010fca0007f1e0ff */
        /* <DEDUP_REMOVED lines=8> */
.L_x_283:
[----:B------:R-:W-:Y:S01]  /*a7a0*/  ISETP.NE.AND P0, PT, R2, 0x1, PT ;  /* 0x000000010200780c */ /* 0x000fe20003f05270 */
[----:B0-----:R-:W-:Y:S01]  /*a7b0*/  VIADD R7, R20, 0xffffffff ;  /* 0xffffffff14077836 */ /* 0x001fe20000000000 */
[----:B-1----:R-:W-:Y:S01]  /*a7c0*/  SHF.R.U64 R0, R4, R27, R5 ;  /* 0x0000001b04007219 */ /* 0x002fe20000001205 */
[----:B------:R-:W-:Y:S01]  /*a7d0*/  IMAD.MOV.U32 R4, RZ, RZ, 0x1 ;  /* 0x00000001ff047424 */ /* 0x000fe200078e00ff */
[----:B------:R-:W-:Y:S02]  /*a7e0*/  LOP3.LUT R5, R10, R25, RZ, 0xc0, !PT ;  /* 0x000000190a057212 */ /* 0x000fe400078ec0ff */
[----:B------:R-:W-:Y:S01]  /*a7f0*/  IADD3 R13, -R13, RZ, RZ ;  /* 0x000000ff0d0d7210 */ /* 0x000fe20007ffe1ff */
[----:B------:R-:W-:Y:S02]  /*a800*/  IMAD.MOV R3, RZ, RZ, -R0 ;  /* 0x000000ffff037224 */ /* 0x000fe400078e0a00 */
[----:B------:R-:W-:Y:S01]  /*a810*/  IMAD R152, R152, R0, R5 ;  /* 0x0000000098987224 */ /* 0x000fe200078e0205 */
[----:B------:R-:W-:Y:S01]  /*a820*/  LOP3.LUT R5, R12, R7, RZ, 0xc0, !PT ;  /* 0x000000070c057212 */ /* 0x000fe200078ec0ff */
[----:B--2---:R-:W-:-:S02]  /*a830*/  IMAD R0, R3, R30, R14 ;  /* 0x0000001e03007224 */ /* 0x004fc400078e020e */
[----:B---3--:R-:W-:Y:S02]  /*a840*/  @P0 IMAD R21, R15, R13, R24 ;  /* 0x0000000d0f150224 */ /* 0x008fe400078e0218 */
[----:B------:R-:W-:Y:S01]  /*a850*/  IMAD R3, R0, R20, R5 ;  /* 0x0000001400037224 */ /* 0x000fe200078e0205 */
[----:B------:R-:W-:Y:S01]  /*a860*/  PRMT R0, R4, 0x7610, R0 ;  /* 0x0000761004007816 */ /* 0x000fe20000000000 */
[----:B------:R-:W-:-:S05]  /*a870*/  IMAD R152, R152, R31, R21 ;  /* 0x0000001f98987224 */ /* 0x000fca00078e0215 */
[----:B------:R-:W-:Y:S02]  /*a880*/  SEL R153, R3, R152, !P0 ;  /* 0x0000009803997207 */ /* 0x000fe40004000000 */
[----:B------:R-:W-:-:S07]  /*a890*/  SEL R152, R152, R3, !P0 ;  /* 0x0000000398987207 */ /* 0x000fce0004000000 */
.L_x_281:
[----:B------:R-:W-:-:S13]  /*a8a0*/  LOP3.LUT P0, RZ, R0, 0xff, RZ, 0xc0, !PT ;  /* 0x000000ff00ff7812 */ /* 0x000fda000780c0ff */
[----:B------:R-:W-:Y:S05]  /*a8b0*/  @P0 BRA `(.L_x_284) ;  /* 0xffffff64009c0947 */ /* 0x000fea000383ffff */
[----:B------:R-:W-:Y:S05]  /*a8c0*/  EXIT ;  /* 0x000000000000794d */ /* 0x000fea0003800000 */
.L_x_3:
[----:B0-----:R-:W-:Y:S01]  /*a8d0*/  ULDC.64 UR4, c[0x0][0x650] ;  /* 0x0001940000047ab9 */ /* 0x001fe20000000a00 */
        /* <DEDUP_REMOVED lines=8> */
[----:B------:R-:W-:Y:S01]  /*a960*/  MOV R10, R16 ;  /* 0x00000010000a7202 */ /* 0x000fe20000000f00 */
[----:B------:R-:W-:-:S06]  /*a970*/  IMAD.MOV.U32 R11, RZ, RZ, R17 ;  /* 0x000000ffff0b7224 */ /* 0x000fcc00078e0011 */
        /* <DEDUP_REMOVED lines=15> */
.L_x_286:
[--C-:B------:R-:W-:Y:S01]  /*aa70*/  SHF.R.U64 R12, R10, R14, R11.reuse ;  /* 0x0000000e0a0c7219 */ /* 0x100fe2000000120b */
[----:B------:R-:W0:Y:S01]  /*aa80*/  LDC R22, c[0x0][0x618] ;  /* 0x00018600ff167b82 */ /* 0x000e220000000800 */
[----:B------:R-:W-:Y:S01]  /*aa90*/  I2FP.F32.U32 R6, R4 ;  /* 0x0000000400067245 */ /* 0x000fe20000201000 */
[----:B------:R-:W-:Y:S01]  /*aaa0*/  ULDC UR4, c[0x0][0x150] ;  /* 0x0000540000047ab9 */ /* 0x000fe20000000800 */
[----:B------:R-:W-:Y:S02]  /*aab0*/  SHF.R.U32.HI R5, RZ, R14, R11 ;  /* 0x0000000eff057219 */ /* 0x000fe4000001160b */
[----:B------:R-:W-:Y:S01]  /*aac0*/  IADD3 R9, P0, RZ, -R12, RZ ;  /* 0x8000000cff097210 */ /* 0x000fe20007f1e0ff */
[----:B------:R-:W-:Y:S01]  /*aad0*/  FMUL R11, R6, UR4 ;  /* 0x00000004060b7c20 */ /* 0x000fe20008400000 */
[----:B------:R-:W-:Y:S01]  /*aae0*/  ULDC UR4, c[0x0][0x154] ;  /* 0x0000550000047ab9 */ /* 0x000fe20000000800 */
[----:B------:R-:W1:Y:S02]  /*aaf0*/  LDC.64 R24, c[0x0][0x640] ;  /* 0x00019000ff187b82 */ /* 0x000e640000000a00 */
[----:B------:R-:W-:-:S02]  /*ab00*/  IMAD.X R5, RZ, RZ, ~R5, P0 ;  /* 0x000000ffff057224 */ /* 0x000fc400000e0e05 */
[----:B------:R-:W2:Y:S01]  /*ab10*/  F2I.U32.TRUNC.NTZ R11, R11 ;  /* 0x0000000b000b7305 */ /* 0x000ea2000020f000 */
[----:B------:R-:W-:-:S03]  /*ab20*/  IMAD.WIDE.U32 R6, R9, R20, R16 ;  /* 0x0000001409067225 */ /* 0x000fc600078e0010 */
[----:B------:R-:W3:Y:S01]  /*ab30*/  LDC R13, c[0x0][0x144] ;  /* 0x00005100ff0d7b82 */ /* 0x000ee20000000800 */
[----:B------:R-:W-:-:S04]  /*ab40*/  IMAD R8, R5, R20, RZ ;  /* 0x0000001405087224 */ /* 0x000fc800078e02ff */
[----:B------:R-:W-:Y:S02]  /*ab50*/  IMAD R5, R9, R21, R8 ;  /* 0x0000001509057224 */ /* 0x000fe400078e0208 */
[----:B------:R-:W-:Y:S01]  /*ab60*/  IMAD.MOV.U32 R8, RZ, RZ, -0x1 ;  /* 0xffffffffff087424 */ /* 0x000fe200078e00ff */
[----:B------:R-:W4:Y:S01]  /*ab70*/  LDC R14, c[0x0][0x608] ;  /* 0x00018200ff0e7b82 */ /* 0x000f220000000800 */
[----:B------:R-:W-:Y:S01]  /*ab80*/  IMAD.IADD R5, R7, 0x1, R5 ;  /* 0x0000000107057824 */ /* 0x000fe200078e0205 */
[----:B------:R-:W-:-:S04]  /*ab90*/  I2FP.F32.U32 R7, R3 ;  /* 0x0000000300077245 */ /* 0x000fc80000201000 */
[-CC-:B0-----:R-:W-:Y:S01]  /*aba0*/  SHF.R.U64 R10, R6, R22.reuse, R5.reuse ;  /* 0x00000016060a7219 */ /* 0x181fe20000001205 */
[----:B------:R-:W-:Y:S01]  /*abb0*/  FMUL R7, R7, UR4 ;  /* 0x0000000407077c20 */ /* 0x000fe20008400000 */
[----:B------:R-:W0:Y:S01]  /*abc0*/  LDC R9, c[0x0][0x658] ;  /* 0x00019600ff097b82 */ /* 0x000e220000000800 */
[----:B--2---:R-:W-:Y:S02]  /*abd0*/  IADD3 R6, -R11, RZ, RZ ;  /* 0x000000ff0b067210 */ /* 0x004fe40007ffe1ff */
[----:B-1----:R-:W-:Y:S02]  /*abe0*/  ISETP.NE.U32.AND P0, PT, R24, RZ, PT ;  /* 0x000000ff1800720c */ /* 0x002fe40003f05070 */
[----:B------:R-:W-:Y:S02]  /*abf0*/  SHF.R.U32.HI R5, RZ, R22, R5 ;  /* 0x00000016ff057219 */ /* 0x000fe40000011605 */
[----:B------:R-:W-:Y:S01]  /*ac00*/  ISETP.NE.AND.EX P0, PT, R25, RZ, PT, P0 ;  /* 0x000000ff1900720c */ /* 0x000fe20003f05300 */
[----:B------:R-:W1:Y:S01]  /*ac10*/  LDC R20, c[0x0][0x148] ;  /* 0x00005200ff147b82 */ /* 0x000e620000000800 */
[----:B---3--:R-:W-:-:S02]  /*ac20*/  IMAD R23, R13, R6, R4 ;  /* 0x000000060d177224 */ /* 0x008fc400078e0204 */
[----:B------:R-:W-:-:S05]  /*ac30*/  IMAD.MOV.U32 R6, RZ, RZ, 0x1 ;  /* 0x00000001ff067424 */ /* 0x000fca00078e00ff */
[----:B------:R-:W2:Y:S01]  /*ac40*/  LDC R21, c[0x0][0x600] ;  /* 0x00018000ff157b82 */ /* 0x000ea20000000800 */
[-CC-:B----4-:R-:W-:Y:S02]  /*ac50*/  SHF.R.U64 R13, R10, R14.reuse, R5.reuse ;  /* 0x0000000e0a0d7219 */ /* 0x190fe40000001205 */
[----:B------:R-:W-:Y:S02]  /*ac60*/  SHF.R.U32.HI R4, RZ, R14, R5 ;  /* 0x0000000eff047219 */ /* 0x000fe40000011605 */
[----:B------:R3:W4:Y:S03]  /*ac70*/  F2I.U32.TRUNC.NTZ R14, R7 ;  /* 0x00000007000e7305 */ /* 0x000726000020f000 */
[----:B------:R-:W1:Y:S01]  /*ac80*/  LDC R26, c[0x0][0x648] ;  /* 0x00019200ff1a7b82 */ /* 0x000e620000000800 */
[-C--:B0-----:R-:W-:Y:S02]  /*ac90*/  SHF.R.U64 R15, R13, R9.reuse, R4 ;  /* 0x000000090d0f7219 */ /* 0x081fe40000001204 */
[----:B------:R-:W-:-:S02]  /*aca0*/  SHF.L.U32 R8, R8, R9, RZ ;  /* 0x0000000908087219 */ /* 0x000fc400000006ff */
[-C--:B------:R-:W-:Y:S01]  /*acb0*/  SHF.R.U32.HI R5, RZ, R9.reuse, R4 ;  /* 0x00000009ff057219 */ /* 0x080fe20000011604 */
[----:B------:R-:W-:Y:S01]  /*acc0*/  IMAD.MOV.U32 R4, RZ, RZ, R15 ;  /* 0x000000ffff047224 */ /* 0x000fe200078e000f */
[----:B------:R-:W-:Y:S01]  /*acd0*/  SHF.L.U32 R22, R6, R9, RZ ;  /* 0x0000000906167219 */ /* 0x000fe200000006ff */
[----:B------:R-:W0:Y:S01]  /*ace0*/  LDC R27, c[0x0][0x638] ;  /* 0x00018e00ff1b7b82 */ /* 0x000e220000000800 */
[----:B------:R-:W-:-:S07]  /*acf0*/  LOP3.LUT R28, RZ, R8, RZ, 0x33, !PT ;  /* 0x00000008ff1c7212 */ /* 0x000fce00078e33ff */
[----:B------:R-:W0:Y:S01]  /*ad00*/  LDC R29, c[0x0][0x610] ;  /* 0x00018400ff1d7b82 */ /* 0x000e220000000800 */
[----:B---34-:R-:W-:Y:S05]  /*ad10*/  @!P0 BRA `(.L_x_287) ;  /* 0x0000000000288947 */ /* 0x018fea0003800000 */
[----:B------:R-:W3:Y:S02]  /*ad20*/  LDC R4, c[0x0][0x64c] ;  /* 0x00019300ff047b82 */ /* 0x000ee40000000800 */
[----:B---3--:R-:W-:-:S05]  /*ad30*/  IADD3 R9, P0, R15, R4, RZ ;  /* 0x000000040f097210 */ /* 0x008fca0007f1e0ff */
        /* <DEDUP_REMOVED lines=8> */
.L_x_287:
[----:B------:R-:W-:Y:S01]  /*adc0*/  ISETP.NE.AND P0, PT, R2, 0x1, PT ;  /* 0x000000010200780c */ /* 0x000fe20003f05270 */
[----:B--2---:R-:W-:Y:S01]  /*add0*/  VIADD R7, R21, 0xffffffff ;  /* 0xffffffff15077836 */ /* 0x004fe20000000000 */
[----:B-1----:R-:W-:Y:S01]  /*ade0*/  SHF.R.U64 R5, R4, R26, R5 ;  /* 0x0000001a04057219 */ /* 0x002fe20000001205 */
[----:B------:R-:W-:Y:S01]  /*adf0*/  IMAD.MOV.U32 R8, RZ, RZ, R12 ;  /* 0x000000ffff087224 */ /* 0x000fe200078e000c */
[----:B------:R-:W-:Y:S02]  /*ae00*/  IADD3 R14, -R14, RZ, RZ ;  /* 0x000000ff0e0e7210 */ /* 0x000fe40007ffe1ff */
[----:B------:R-:W-:Y:S01]  /*ae10*/  LOP3.LUT R4, R13, R28, RZ, 0xc0, !PT ;  /* 0x0000001c0d047212 */ /* 0x000fe200078ec0ff */
[----:B------:R-:W-:Y:S01]  /*ae20*/  IMAD.MOV R6, RZ, RZ, -R5 ;  /* 0x000000ffff067224 */ /* 0x000fe200078e0a05 */
[----:B------:R-:W-:-:S03]  /*ae30*/  LOP3.LUT R10, R10, R7, RZ, 0xc0, !PT ;  /* 0x000000070a0a7212 */ /* 0x000fc600078ec0ff */
[----:B------:R-:W-:Y:S02]  /*ae40*/  IMAD R4, R22, R5, R4 ;  /* 0x0000000516047224 */ /* 0x000fe400078e0204 */
[----:B------:R-:W-:Y:S02]  /*ae50*/  @P0 IMAD R23, R20, R14, R3 ;  /* 0x0000000e14170224 */ /* 0x000fe400078e0203 */
[----:B0-----:R-:W-:Y:S02]  /*ae60*/  IMAD R3, R6, R27, R15 ;  /* 0x0000001b06037224 */ /* 0x001fe400078e020f */
[----:B------:R-:W-:Y:S02]  /*ae70*/  IMAD R7, R4, R29, R23 ;  /* 0x0000001d04077224 */ /* 0x000fe400078e0217 */
[----:B------:R-:W-:Y:S02]  /*ae80*/  IMAD R4, R3, R21, R10 ;  /* 0x0000001503047224 */ /* 0x000fe400078e020a */
[----:B------:R-:W-:-:S03]  /*ae90*/  IMAD.MOV.U32 R6, RZ, RZ, 0x1 ;  /* 0x00000001ff067424 */ /* 0x000fc600078e00ff */
[----:B------:R-:W-:Y:S02]  /*aea0*/  SEL R9, R4, R7, !P0 ;  /* 0x0000000704097207 */ /* 0x000fe40004000000 */
[----:B------:R-:W-:-:S07]  /*aeb0*/  SEL R7, R7, R4, !P0 ;  /* 0x0000000407077207 */ /* 0x000fce0004000000 */
.L_x_285:
[----:B------:R-:W-:-:S08]  /*aec0*/  NOP ;  /* 0x0000000000007918 */ /* 0x000fd00000000000 */
[----:B------:R-:W0:-:S00]  /*aed0*/  USETMAXREG.DEALLOC.CTAPOOL 0x28 ;  /* 0x00000028000079c8 */ /* 0x000e0000080e0500 */
[----:B0-----:R-:W-:-:S13]  /*aee0*/  ISETP.NE.AND P0, PT, R0, RZ, PT ;  /* 0x000000ff0000720c */ /* 0x001fda0003f05270 */
[----:B------:R-:W-:Y:S05]  /*aef0*/  @P0 EXIT ;  /* 0x000000000000094d */ /* 0x000fea0003800000 */
[----:B------:R-:W-:Y:S01]  /*af00*/  LOP3.LUT P0, RZ, R6, 0xff, RZ, 0xc0, !PT ;  /* 0x000000ff06ff7812 */ /* 0x000fe2000780c0ff */
[----:B------:R-:W-:Y:S02]  /*af10*/  IMAD.MOV.U32 R3, RZ, RZ, 0x1 ;  /* 0x00000001ff037424 */ /* 0x000fe400078e00ff */
[----:B------:R-:W-:-:S10]  /*af20*/  IMAD.MOV.U32 R0, RZ, RZ, RZ ;  /* 0x000000ffff007224 */ /* 0x000fd400078e00ff */
[----:B------:R-:W-:Y:S05]  /*af30*/  @!P0 BRA `(.L_x_288) ;  /* 0x0000000c00348947 */ /* 0x000fea0003800000 */
[----:B------:R-:W0:Y:S01]  /*af40*/  LDC R0, c[0x0][0x28c] ;  /* 0x0000a300ff007b82 */ /* 0x000e220000000800 */
[----:B------:R-:W-:Y:S01]  /*af50*/  ULDC UR5, c[0x0][0x600] ;  /* 0x0001800000057ab9 */ /* 0x000fe20000000800 */
[----:B------:R-:W-:Y:S01]  /*af60*/  ULDC UR4, c[0x0][0xc] ;  /* 0x0000030000047ab9 */ /* 0x000fe20000000800 */
[----:B------:R-:W-:Y:S01]  /*af70*/  UIADD3 UR16, UR5, -0x1, URZ ;  /* 0xffffffff05107890 */ /* 0x000fe2000fffe03f */
[C---:B------:R-:W-:Y:S01]  /*af80*/  LOP3.LUT P2, RZ, R18.reuse, 0x7f, RZ, 0xc0, !PT ;  /* 0x0000007f12ff7812 */ /* 0x040fe2000784c0ff */
[----:B------:R-:W-:Y:S01]  /*af90*/  ULDC UR6, c[0x0][0x658] ;  /* 0x0001960000067ab9 */ /* 0x000fe20000000800 */
[----:B------:R-:W-:Y:S01]  /*afa0*/  ULDC UR5, c[0x0][0x10] ;  /* 0x0000040000057ab9 */ /* 0x000fe20000000800 */
[----:B------:R-:W-:Y:S01]  /*afb0*/  UMOV UR7, 0xffffffff ;  /* 0xffffffff00077882 */ /* 0x000fe20000000000 */
[----:B------:R-:W-:Y:S01]  /*afc0*/  UMOV UR8, 0x1 ;  /* 0x0000000100087882 */ /* 0x000fe20000000000 */
[----:B------:R-:W-:Y:S01]  /*afd0*/  UIMAD.WIDE.U32 UR4, UR4, UR5, URZ ;  /* 0x00000005040472a5 */ /* 0x000fe2000f8e003f */
[----:B------:R-:W-:Y:S01]  /*afe0*/  LOP3.LUT P0, RZ, R18, 0x1f, RZ, 0xc0, !PT ;  /* 0x0000001f12ff7812 */ /* 0x000fe2000780c0ff */
[----:B------:R-:W-:Y:S01]  /*aff0*/  USHF.L.U32 UR7, UR7, UR6, URZ ;  /* 0x0000000607077299 */ /* 0x000fe2000800063f */
[----:B------:R-:W-:Y:S01]  /*b000*/  BSSY B0, `(.L_x_288) ;  /* 0x00000c0000007945 */ /* 0x000fe20003800000 */
[----:B------:R-:W-:Y:S01]  /*b010*/  USHF.L.U32 UR18, UR8, UR6, URZ ;  /* 0x0000000608127299 */ /* 0x000fe2000800063f */
[----:B------:R-:W-:Y:S01]  /*b020*/  IMAD.MOV.U32 R11, RZ, RZ, 0x1 ;  /* 0x00000001ff0b7424 */ /* 0x000fe200078e00ff */
[----:B------:R-:W-:Y:S01]  /*b030*/  LOP3.LUT R18, R19, 0x2, RZ, 0xfc, !PT ;  /* 0x0000000213127812 */ /* 0x000fe200078efcff */
[----:B------:R-:W-:Y:S01]  /*b040*/  ULDC UR6, c[0x0][0x14] ;  /* 0x0000050000067ab9 */ /* 0x000fe20000000800 */
[----:B------:R-:W-:Y:S01]  /*b050*/  PLOP3.LUT P0, PT, P0, P2, PT, 0x8a, 0x0 ;  /* 0x000000000000781c */ /* 0x000fe20000705172 */
[----:B------:R-:W-:-:S02]  /*b060*/  UIMAD.WIDE.U32 UR20, UR4, UR6, URZ ;  /* 0x00000006041472a5 */ /* 0x000fc4000f8e003f */
[----:B------:R-:W-:Y:S02]  /*b070*/  UIMAD UR13, UR5, UR6, URZ ;  /* 0x00000006050d72a4 */ /* 0x000fe4000f8e023f */
[----:B------:R-:W-:Y:S01]  /*b080*/  ULOP3.LUT UR17, URZ, UR7, URZ, 0x33, !UPT ;  /* 0x000000073f117292 */ /* 0x000fe2000f8e333f */
[----:B0-----:R-:W-:Y:S01]  /*b090*/  IADD3 R0, R0, 0x1f, RZ ;  /* 0x0000001f00007810 */ /* 0x001fe20007ffe0ff */
[----:B------:R-:W-:Y:S01]  /*b0a0*/  UIADD3 UR13, UR21, UR13, URZ ;  /* 0x0000000d150d7290 */ /* 0x000fe2000fffe03f */
[----:B------:R-:W-:Y:S02]  /*b0b0*/  ULDC.64 UR22, c[0x0][0x198] ;  /* 0x0000660000167ab9 */ /* 0x000fe40000000a00 */
[----:B------:R-:W-:-:S04]  /*b0c0*/  SHF.R.S32.HI R3, RZ, 0x1f, R0 ;  /* 0x0000001fff037819 */ /* 0x000fc80000011400 */
[----:B------:R-:W-:Y:S01]  /*b0d0*/  LEA.HI R3, R3, R0, RZ, 0x5 ;  /* 0x0000000003037211 */ /* 0x000fe200078f28ff */
[----:B------:R-:W-:-:S03]  /*b0e0*/  IMAD.MOV.U32 R0, RZ, RZ, RZ ;  /* 0x000000ffff007224 */ /* 0x000fc600078e00ff */
[----:B------:R-:W-:Y:S01]  /*b0f0*/  SHF.R.S32.HI R13, RZ, 0x5, R3 ;  /* 0x00000005ff0d7819 */ /* 0x000fe20000011403 */
[----:B------:R-:W-:-:S04]  /*b100*/  IMAD.MOV.U32 R3, RZ, RZ, 0x1 ;  /* 0x00000001ff037424 */ /* 0x000fc800078e00ff */
[----:B------:R-:W-:-:S07]  /*b110*/  VIADD R10, R13, 0x1 ;  /* 0x000000010d0a7836 */ /* 0x000fce0000000000 */
.L_x_300:
[----:B------:R-:W-:-:S03]  /*b120*/  UMOV UR4, 0xffffffff ;  /* 0xffffffff00047882 */ /* 0x000fc60000000000 */
[----:B------:R-:W-:Y:S05]  /*b130*/  BRA.DIV UR4, `(.L_x_289) ;  /* 0x0000000e04a07947 */ /* 0x000fea000b800000 */
[----:B------:R-:W-:-:S13]  /*b140*/  ELECT P6, URZ, PT ;  /* 0x00000000003f782f */ /* 0x000fda00038c0000 */
.L_x_311:
[----:B------:R-:W0:Y:S01]  /*b150*/  LDC R4, c[0x0][0x28c] ;  /* 0x0000a300ff047b82 */ /* 0x000e220000000800 */
[----:B------:R-:W-:Y:S01]  /*b160*/  BSSY B1, `(.L_x_290) ;  /* 0x0000037000017945 */ /* 0x000fe20003800000 */
[----:B0-----:R-:W-:-:S13]  /*b170*/  ISETP.LT.OR P6, PT, R4, 0x1, !P6 ;  /* 0x000000010400780c */ /* 0x001fda00077c1670 */
[----:B------:R-:W-:Y:S05]  /*b180*/  @P6 BRA `(.L_x_291) ;  /* 0x0000000000d06947 */ /* 0x000fea0003800000 */
[----:B------:R-:W-:Y:S01]  /*b190*/  IMAD.SHL.U32 R14, R9, 0x80, RZ ;  /* 0x00000080090e7824 */ /* 0x000fe200078e00ff */
[----:B------:R-:W-:Y:S01]  /*b1a0*/  MOV R20, RZ ;  /* 0x000000ff00147202 */ /* 0x000fe20000000f00 */
[----:B------:R-:W-:Y:S02]  /*b1b0*/  IMAD.SHL.U32 R15, R7, 0x100, RZ ;  /* 0x00000100070f7824 */ /* 0x000fe400078e00ff */
[----:B------:R-:W-:Y:S02]  /*b1c0*/  IMAD.MOV.U32 R4, RZ, RZ, R10 ;  /* 0x000000ffff047224 */ /* 0x000fe400078e000a */
[----:B------:R-:W-:Y:S02]  /*b1d0*/  IMAD.MOV.U32 R5, RZ, RZ, R3 ;  /* 0x000000ffff057224 */ /* 0x000fe400078e0003 */
[----:B------:R-:W-:-:S07]  /*b1e0*/  IMAD.MOV.U32 R6, RZ, RZ, R0 ;  /* 0x000000ffff067224 */ /* 0x000fce00078e0000 */
.L_x_295:
[----:B------:R-:W0:Y:S01]  /*b1f0*/  S2R R12, SR_CgaCtaId ;  /* 0x00000000000c7919 */ /* 0x000e220000008800 */
[----:B------:R-:W-:Y:S01]  /*b200*/  MOV R7, 0x400 ;  /* 0x0000040000077802 */ /* 0x000fe20000000f00 */
[----:B------:R-:W1:Y:S03]  /*b210*/  @!P2 LDC R9, c[0x0][0x500] ;  /* 0x00014000ff09ab82 */ /* 0x000e660000000800 */
[----:B0-----:R-:W-:Y:S02]  /*b220*/  LEA R21, R12, R7, 0x18 ;  /* 0x000000070c157211 */ /* 0x001fe400078ec0ff */
[----:B------:R-:W-:-:S03]  /*b230*/  SHF.L.U32 R7, R5, 0x1f, RZ ;  /* 0x0000001f05077819 */ /* 0x000fc600000006ff */
[----:B------:R-:W-:-:S04]  /*b240*/  IMAD R12, R6, 0x8, R21 ;  /* 0x00000008060c7824 */ /* 0x000fc800078e0215 */
[----:B------:R-:W0:Y:S02]  /*b250*/  SYNCS.PHASECHK.TRANS64.TRYWAIT P1, [R12+URZ+0x20], R7 ;  /* 0x000020070c0075a7 */ /* 0x000e24000802017f */
[----:B01----:R-:W-:Y:S05]  /*b260*/  @!P1 BRA `(.L_x_292) ;  /* 0x0000000c00749947 */ /* 0x003fea0003800000 */
.L_x_312:
[----:B0-----:R-:W-:Y:S01]  /*b270*/  PRMT R7, R18, 0x9910, RZ ;  /* 0x0000991012077816 */ /* 0x001fe200000000ff */
[----:B------:R0:W-:Y:S03]  /*b280*/  @!P2 SYNCS.ARRIVE.TRANS64 RZ, [R12+URZ], R9 ;  /* 0x000000090cffa9a7 */ /* 0x0001e6000800003f */
[----:B------:R-:W-:-:S13]  /*b290*/  ISETP.NE.AND P1, PT, R7, 0x2, PT ;  /* 0x000000020700780c */ /* 0x000fda0003f25270 */
[----:B0-----:R-:W-:Y:S05]  /*b2a0*/  @P1 BRA `(.L_x_293) ;  /* 0x0000000000041947 */ /* 0x001fea0003800000 */
[----:B------:R-:W-:Y:S01]  /*b2b0*/  BPT.TRAP 0x1 ;  /* 0x000000040000795c */ /* 0x000fe20000300000 */
.L_x_293:
[----:B------:R-:W-:Y:S05]  /*b2c0*/  @P0 BRA `(.L_x_294) ;  /* 0x0000000000040947 */ /* 0x000fea0003800000 */
[----:B------:R-:W-:Y:S01]  /*b2d0*/  BPT.TRAP 0x1 ;  /* 0x000000040000795c */ /* 0x000fe20000300000 */
.L_x_294:
[--C-:B------:R-:W-:Y:S01]  /*b2e0*/  IMAD R7, R6, 0x4000, R21.reuse ;  /* 0x0000400006077824 */ /* 0x100fe200078e0215 */
[----:B------:R-:W-:Y:S01]  /*b2f0*/  R2UR UR9, R12 ;  /* 0x000000000c0972ca */ /* 0x000fe200000e0000 */
[----:B------:R-:W-:Y:S01]  /*b300*/  IMAD R21, R6, 0x2000, R21 ;  /* 0x0000200006157824 */ /* 0x000fe200078e0215 */
[----:B------:R-:W-:Y:S01]  /*b310*/  UIADD3 UR4, UP0, UR22, 0xf0, URZ ;  /* 0x000000f016047890 */ /* 0x000fe2000ff1e03f */
[----:B------:R-:W-:Y:S01]  /*b320*/  VIADD R4, R4, 0xffffffff ;  /* 0xffffffff04047836 */ /* 0x000fe20000000000 */
[----:B------:R-:W-:Y:S01]  /*b330*/  R2UR UR5, R7 ;  /* 0x00000000070572ca */ /* 0x000fe200000e0000 */
[----:B------:R-:W-:Y:S01]  /*b340*/  UIADD3 UR24, UP1, UR22, 0x1f0, URZ ;  /* 0x000001f016187890 */ /* 0x000fe2000ff3e03f */
[----:B------:R-:W-:Y:S01]  /*b350*/  R2UR UR8, R21 ;  /* 0x00000000150872ca */ /* 0x000fe200000e0000 */
[----:B------:R-:W-:Y:S01]  /*b360*/  UMOV UR6, 0x0 ;  /* 0x0000000000067882 */ /* 0x000fe20000000000 */
[----:B------:R-:W-:Y:S01]  /*b370*/  R2UR UR11, R15 ;  /* 0x000000000f0b72ca */ /* 0x000fe200000e0000 */
[----:B------:R-:W-:Y:S01]  /*b380*/  UIADD3.X UR25, URZ, UR23, URZ, UP1, !UPT ;  /* 0x000000173f197290 */ /* 0x000fe20008ffe43f */
[----:B------:R-:W-:Y:S01]  /*b390*/  R2UR UR10, R20 ;  /* 0x00000000140a72ca */ /* 0x000fe200000e0000 */
[----:B------:R-:W-:Y:S01]  /*b3a0*/  UMOV UR7, 0x10000000 ;  /* 0x1000000000077882 */ /* 0x000fe20000000000 */
[----:B------:R-:W-:Y:S01]  /*b3b0*/  R2UR UR12, R8 ;  /* 0x00000000080c72ca */ /* 0x000fe200000e0000 */
[----:B------:R-:W-:Y:S01]  /*b3c0*/  VIADD R20, R20, 0x20 ;  /* 0x0000002014147836 */ /* 0x000fe20000000000 */
[----:B------:R-:W-:-:S02]  /*b3d0*/  R2UR UR19, R14 ;  /* 0x000000000e1372ca */ /* 0x000fc400000e0000 */
[----:B------:R-:W-:Y:S01]  /*b3e0*/  ISETP.GT.AND P3, PT, R4, 0x1, PT ;  /* 0x000000010400780c */ /* 0x000fe20003f64270 */
[----:B------:R-:W-:Y:S01]  /*b3f0*/  UIADD3 UR14, UR5, 0x100, URZ ;  /* 0x00000100050e7890 */ /* 0x000fe2000fffe03f */
[----:B------:R-:W-:Y:S01]  /*b400*/  IADD3 R6, R6, 0x1, RZ ;  /* 0x0000000106067810 */ /* 0x000fe20007ffe0ff */
[----:B------:R-:W-:Y:S02]  /*b410*/  UIADD3.X UR5, URZ, UR23, URZ, UP0, !UPT ;  /* 0x000000173f057290 */ /* 0x000fe400087fe43f */
[----:B------:R-:W-:Y:S01]  /*b420*/  UIADD3 UR15, UR8, 0x10100, URZ ;  /* 0x00010100080f7890 */ /* 0x000fe2000fffe03f */
[----:B------:R-:W-:Y:S02]  /*b430*/  ISETP.NE.AND P1, PT, R6, 0x4, PT ;  /* 0x000000040600780c */ /* 0x000fe40003f25270 */
[----:B------:R-:W-:Y:S02]  /*b440*/  UMOV UR8, UR14 ;  /* 0x0000000e00087c82 */ /* 0x000fe40008000000 */
[----:B------:R-:W-:-:S02]  /*b450*/  SEL R12, RZ, 0x1, P1 ;  /* 0x00000001ff0c7807 */ /* 0x000fc40000800000 */
[----:B------:R0:W-:Y:S01]  /*b460*/  UTMALDG.3D [UR8], [UR4], desc[UR6] ;  /* 0x00000608040075b4 */ /* 0x0001e20008011000 */
[----:B------:R-:W-:Y:S02]  /*b470*/  SEL R6, R6, RZ, P1 ;  /* 0x000000ff06067207 */ /* 0x000fe40000800000 */
[----:B------:R-:W-:Y:S01]  /*b480*/  LOP3.LUT R5, R5, R12, RZ, 0x3c, !PT ;  /* 0x0000000c05057212 */ /* 0x000fe200078e3cff */
[----:B0-----:R-:W-:Y:S01]  /*b490*/  UMOV UR8, UR15 ;  /* 0x0000000f00087c82 */ /* 0x001fe20008000000 */
[----:B------:R-:W-:Y:S02]  /*b4a0*/  UMOV UR11, UR19 ;  /* 0x00000013000b7c82 */ /* 0x000fe40008000000 */
[----:B------:R0:W-:Y:S02]  /*b4b0*/  UTMALDG.3D [UR8], [UR24], desc[UR6] ;  /* 0x00000608180075b4 */ /* 0x0001e40008011000 */
[----:B0-----:R-:W-:Y:S05]  /*b4c0*/  @P3 BRA `(.L_x_295) ;  /* 0xfffffffc00483947 */ /* 0x001fea000383ffff */
.L_x_291:
[----:B------:R-:W-:Y:S05]  /*b4d0*/  BSYNC B1 ;  /* 0x0000000000017941 */ /* 0x000fea0003800000 */
.L_x_290:
[----:B------:R-:W-:Y:S01]  /*b4e0*/  LOP3.LUT P3, RZ, R11, 0xff, RZ, 0xc0, !PT ;  /* 0x000000ff0bff7812 */ /* 0x000fe2000786c0ff */
[----:B------:R-:W-:Y:S01]  /*b4f0*/  IMAD.IADD R0, R13, 0x1, R0 ;  /* 0x000000010d007824 */ /* 0x000fe200078e0200 */
[----:B------:R-:W-:Y:S01]  /*b500*/  IADD3 R16, P4, R16, UR20, RZ ;  /* 0x0000001410107c10 */ /* 0x000fe2000ff9e0ff */
[----:B------:R-:W-:Y:S01]  /*b510*/  ULDC.64 UR4, c[0x0][0x650] ;  /* 0x0001940000047ab9 */ /* 0x000fe20000000a00 */
[----:B------:R-:W-:Y:S01]  /*b520*/  BSSY B1, `(.L_x_296) ;  /* 0x000006b000017945 */ /* 0x000fe20003800000 */
[----:B------:R-:W-:Y:S01]  /*b530*/  IMAD.MOV.U32 R7, RZ, RZ, -0x1 ;  /* 0xffffffffff077424 */ /* 0x000fe200078e00ff */
[----:B------:R-:W-:Y:S01]  /*b540*/  SHF.R.U32.HI R4, RZ, 0x2, R0 ;  /* 0x00000002ff047819 */ /* 0x000fe20000011600 */
[----:B------:R-:W-:Y:S01]  /*b550*/  IMAD.MOV.U32 R9, RZ, RZ, -0x1 ;  /* 0xffffffffff097424 */ /* 0x000fe200078e00ff */
[----:B------:R-:W-:Y:S01]  /*b560*/  ISETP.GT.U32.AND P1, PT, R0, 0x3, PT ;  /* 0x000000030000780c */ /* 0x000fe20003f24070 */
[----:B------:R-:W-:Y:S01]  /*b570*/  IMAD.MOV.U32 R8, RZ, RZ, -0x1 ;  /* 0xffffffffff087424 */ /* 0x000fe200078e00ff */
[----:B------:R-:W-:-:S02]  /*b580*/  LOP3.LUT R4, R4, 0x1, RZ, 0xc0, !PT ;  /* 0x0000000104047812 */ /* 0x000fc400078ec0ff */
[----:B------:R-:W-:Y:S01]  /*b590*/  ISETP.LT.U32.AND P1, PT, R13, 0x4, P1 ;  /* 0x000000040d00780c */ /* 0x000fe20000f21070 */
[----:B------:R-:W0:Y:S01]  /*b5a0*/  @P3 S2R R6, SR_CgaCtaId ;  /* 0x0000000000063919 */ /* 0x000e220000008800 */
[----:B------:R-:W-:Y:S02]  /*b5b0*/  @P3 MOV R5, 0x400 ;  /* 0x0000040000053802 */ /* 0x000fe40000000f00 */
[----:B------:R-:W-:Y:S02]  /*b5c0*/  IADD3.X R17, R17, UR13, RZ, P4, !PT ;  /* 0x0000000d11117c10 */ /* 0x000fe4000a7fe4ff */
[----:B------:R-:W-:Y:S02]  /*b5d0*/  ISETP.GE.U32.AND P4, PT, R16, UR4, PT ;  /* 0x0000000410007c0c */ /* 0x000fe4000bf86070 */
[----:B------:R-:W-:Y:S02]  /*b5e0*/  LOP3.LUT R0, R0, 0x3, RZ, 0xc0, !PT ;  /* 0x0000000300007812 */ /* 0x000fe400078ec0ff */
[----:B------:R-:W-:-:S02]  /*b5f0*/  PRMT R11, RZ, 0x7610, R11 ;  /* 0x00007610ff0b7816 */ /* 0x000fc4000000000b */
[----:B0-----:R-:W-:-:S04]  /*b600*/  @P3 LEA R5, R6, R5, 0x18 ;  /* 0x0000000506053211 */ /* 0x001fc800078ec0ff */
[----:B------:R0:W-:Y:S01]  /*b610*/  @P3 SYNCS.ARRIVE.TRANS64.A1T0 RZ, [R5+URZ+0x58], RZ ;  /* 0x000058ff05ff39a7 */ /* 0x0001e2000810003f */
[----:B------:R-:W-:Y:S02]  /*b620*/  ISETP.NE.U32.AND P3, PT, R4, 0x1, PT ;  /* 0x000000010400780c */ /* 0x000fe40003f65070 */
[----:B------:R-:W-:Y:S02]  /*b630*/  SEL R4, RZ, 0x1, !P1 ;  /* 0x00000001ff047807 */ /* 0x000fe40004800000 */
[----:B------:R-:W-:Y:S02]  /*b640*/  ISETP.GE.U32.AND.EX P1, PT, R17, UR5, PT, P4 ;  /* 0x0000000511007c0c */ /* 0x000fe4000bf26140 */
[----:B------:R-:W-:-:S04]  /*b650*/  ISETP.GT.U32.AND P3, PT, R13, 0x3, !P3 ;  /* 0x000000030d00780c */ /* 0x000fc80005f64070 */
[----:B0-----:R-:W-:-:S04]  /*b660*/  SEL R5, RZ, 0x1, !P3 ;  /* 0x00000001ff057807 */ /* 0x001fc80005800000 */
[--C-:B------:R-:W-:Y:S02]  /*b670*/  LOP3.LUT R3, R5, R3, R4.reuse, 0x96, !PT ;  /* 0x0000000305037212 */ /* 0x100fe400078e9604 */
[----:B------:R-:W-:Y:S01]  /*b680*/  PRMT R4, RZ, 0x7610, R4 ;  /* 0x00007610ff047816 */ /* 0x000fe20000000004 */
[----:B------:R-:W-:Y:S06]  /*b690*/  @P1 BRA `(.L_x_297) ;  /* 0x00000004004c1947 */ /* 0x000fec0003800000 */
[----:B------:R-:W-:Y:S01]  /*b6a0*/  ULDC.64 UR4, c[0x0][0x628] ;  /* 0x00018a0000047ab9 */ /* 0x000fe20000000a00 */
[----:B------:R-:W0:Y:S01]  /*b6b0*/  S2R R14, SR_CTAID.X ;  /* 0x00000000000e7919 */ /* 0x000e220000002500 */
[----:B------:R-:W-:Y:S01]  /*b6c0*/  ISETP.NE.U32.AND P1, PT, RZ, UR4, PT ;  /* 0x00000004ff007c0c */ /* 0x000fe2000bf25070 */
[----:B------:R-:W-:Y:S01]  /*b6d0*/  ULDC UR7, c[0x0][0x630] ;  /* 0x00018c0000077ab9 */ /* 0x000fe20000000800 */
[----:B------:R-:W-:Y:S01]  /*b6e0*/  MOV R4, R16 ;  /* 0x0000001000047202 */ /* 0x000fe20000000f00 */
[----:B------:R-:W1:Y:S01]  /*b6f0*/  S2R R12, SR_CTAID.Y ;  /* 0x00000000000c7919 */ /* 0x000e620000002600 */
[----:B------:R-:W-:Y:S01]  /*b700*/  ISETP.NE.AND.EX P1, PT, RZ, UR5, PT, P1 ;  /* 0x00000005ff007c0c */ /* 0x000fe2000bf25310 */
[----:B------:R-:W-:-:S12]  /*b710*/  IMAD.MOV.U32 R5, RZ, RZ, R17 ;  /* 0x000000ffff057224 */ /* 0x000fd800078e0011 */
[----:B------:R-:W-:Y:S05]  /*b720*/  @!P1 BRA `(.L_x_298) ;  /* 0x0000000000289947 */ /* 0x000fea0003800000 */
[----:B------:R-:W-:Y:S02]  /*b730*/  ULDC UR6, c[0x0][0x634] ;  /* 0x00018d0000067ab9 */ /* 0x000fe40000000800 */
[----:B------:R-:W-:-:S05]  /*b740*/  IADD3 R9, P1, R16, UR6, RZ ;  /* 0x0000000610097c10 */ /* 0x000fca000ff3e0ff */
[----:B------:R-:W-:-:S04]  /*b750*/  IMAD.X R15, RZ, RZ, R17, P1 ;  /* 0x000000ffff0f7224 */ /* 0x000fc800008e0611 */
[----:B------:R-:W-:-:S04]  /*b760*/  IMAD.WIDE.U32 R6, R15, UR4, RZ ;  /* 0x000000040f067c25 */ /* 0x000fc8000f8e00ff */
[----:B------:R-:W-:-:S04]  /*b770*/  IMAD.WIDE.U32 R6, P1, R9, UR5, R6 ;  /* 0x0000000509067c25 */ /* 0x000fc8000f820006 */
[----:B------:R-:W-:-:S04]  /*b780*/  IMAD.WIDE.U32 R8, R9, UR4, RZ ;  /* 0x0000000409087c25 */ /* 0x000fc8000f8e00ff */
[----:B------:R-:W-:Y:S01]  /*b790*/  IMAD.X R5, RZ, RZ, RZ, P1 ;  /* 0x000000ffff057224 */ /* 0x000fe200008e06ff */
[----:B------:R-:W-:Y:S01]  /*b7a0*/  IADD3 RZ, P1, R9, R6, RZ ;  /* 0x0000000609ff7210 */ /* 0x000fe20007f3e0ff */
[----:B------:R-:W-:-:S04]  /*b7b0*/  IMAD.MOV.U32 R4, RZ, RZ, R7 ;  /* 0x000000ffff047224 */ /* 0x000fc800078e0007 */
[----:B------:R-:W-:-:S08]  /*b7c0*/  IMAD.WIDE.U32.X R4, R15, UR5, R4, P1 ;  /* 0x000000050f047c25 */ /* 0x000fd000088e0404 */
.L_x_298:
[--C-:B------:R-:W-:Y:S01]  /*b7d0*/  SHF.R.U64 R8, R4, UR7, R5.reuse ;  /* 0x0000000704087c19 */ /* 0x100fe20008001205 */
[----:B------:R-:W-:Y:S01]  /*b7e0*/  ULDC.64 UR4, c[0x0][0x620] ;  /* 0x0001880000047ab9 */ /* 0x000fe20000000a00 */
[----:B------:R-:W-:Y:S01]  /*b7f0*/  SHF.R.U32.HI R4, RZ, UR7, R5 ;  /* 0x00000007ff047c19 */ /* 0x000fe20008011605 */
[----:B------:R-:W2:Y:S01]  /*b800*/  LDC R25, c[0x0][0x144] ;  /* 0x00005100ff197b82 */ /* 0x000ea20000000800 */
[----:B------:R-:W-:Y:S01]  /*b810*/  IADD3 R7, P1, RZ, -R8, RZ ;  /* 0x80000008ff077210 */ /* 0x000fe20007f3e0ff */
[----:B------:R-:W-:Y:S01]  /*b820*/  ULDC.64 UR8, c[0x0][0x640] ;  /* 0x0001900000087ab9 */ /* 0x000fe20000000a00 */
[----:B0-----:R-:W-:Y:S01]  /*b830*/  I2FP.F32.U32 R9, R14 ;  /* 0x0000000e00097245 */ /* 0x001fe20000201000 */
[----:B------:R-:W-:Y:S02]  /*b840*/  ULDC UR6, c[0x0][0x608] ;  /* 0x0001820000067ab9 */ /* 0x000fe40000000800 */
[----:B------:R-:W-:Y:S01]  /*b850*/  IMAD.X R4, RZ, RZ, ~R4, P1 ;  /* 0x000000ffff047224 */ /* 0x000fe200008e0e04 */
[----:B------:R-:W-:Y:S01]  /*b860*/  ISETP.NE.U32.AND P1, PT, RZ, UR8, PT ;  /* 0x00000008ff007c0c */ /* 0x000fe2000bf25070 */
[----:B------:R-:W0:Y:S02]  /*b870*/  LDC R21, c[0x0][0x148] ;  /* 0x00005200ff157b82 */ /* 0x000e240000000800 */
[----:B------:R-:W-:Y:S01]  /*b880*/  IMAD R6, R4, UR4, RZ ;  /* 0x0000000404067c24 */ /* 0x000fe2000f8e02ff */
[----:B------:R-:W-:Y:S01]  /*b890*/  ISETP.NE.AND.EX P1, PT, RZ, UR9, PT, P1 ;  /* 0x00000009ff007c0c */ /* 0x000fe2000bf25310 */
[----:B------:R-:W-:Y:S01]  /*b8a0*/  IMAD.WIDE.U32 R4, R7, UR4, R16 ;  /* 0x0000000407047c25 */ /* 0x000fe2000f8e0010 */
[----:B------:R-:W-:-:S03]  /*b8b0*/  ULDC UR4, c[0x0][0x150] ;  /* 0x0000540000047ab9 */ /* 0x000fc60000000800 */
[----:B------:R-:W-:Y:S02]  /*b8c0*/  IMAD R7, R7, UR5, R6 ;  /* 0x0000000507077c24 */ /* 0x000fe4000f8e0206 */
[----:B------:R-:W-:Y:S01]  /*b8d0*/  FMUL R6, R9, UR4 ;  /* 0x0000000409067c20 */ /* 0x000fe20008400000 */
[----:B------:R-:W-:Y:S01]  /*b8e0*/  ULDC UR4, c[0x0][0x618] ;  /* 0x0001860000047ab9 */ /* 0x000fe20000000800 */
[----:B------:R-:W-:Y:S01]  /*b8f0*/  ULDC UR5, c[0x0][0x154] ;  /* 0x0000550000057ab9 */ /* 0x000fe20000000800 */
[----:B------:R-:W-:-:S03]  /*b900*/  IMAD.IADD R5, R5, 0x1, R7 ;  /* 0x0000000105057824 */ /* 0x000fc600078e0207 */
[----:B------:R-:W3:Y:S02]  /*b910*/  F2I.U32.TRUNC.NTZ R6, R6 ;  /* 0x0000000600067305 */ /* 0x000ee4000020f000 */
[----:B------:R-:W-:Y:S02]  /*b920*/  SHF.R.U64 R9, R4, UR4, R5 ;  /* 0x0000000404097c19 */ /* 0x000fe40008001205 */
[----:B-1----:R-:W-:-:S05]  /*b930*/  I2FP.F32.U32 R4, R12 ;  /* 0x0000000c00047245 */ /* 0x002fca0000201000 */
[----:B------:R-:W-:Y:S01]  /*b940*/  FMUL R22, R4, UR5 ;  /* 0x0000000504167c20 */ /* 0x000fe20008400000 */
[----:B------:R-:W-:Y:S01]  /*b950*/  SHF.R.U32.HI R4, RZ, UR4, R5 ;  /* 0x00000004ff047c19 */ /* 0x000fe20008011605 */
[----:B------:R-:W-:-:S03]  /*b960*/  ULDC UR4, c[0x0][0x658] ;  /* 0x0001960000047ab9 */ /* 0x000fc60000000800 */
[--C-:B------:R-:W-:Y:S01]  /*b970*/  SHF.R.U64 R20, R9, UR6, R4.reuse ;  /* 0x0000000609147c19 */ /* 0x100fe20008001204 */
[----:B------:R-:W1:Y:S01]  /*b980*/  F2I.U32.TRUNC.NTZ R22, R22 ;  /* 0x0000001600167305 */ /* 0x000e62000020f000 */
[----:B------:R-:W-:Y:S02]  /*b990*/  SHF.R.U32.HI R5, RZ, UR6, R4 ;  /* 0x00000006ff057c19 */ /* 0x000fe40008011604 */
[----:B---3--:R-:W-:Y:S02]  /*b9a0*/  IADD3 R6, -R6, RZ, RZ ;  /* 0x000000ff06067210 */ /* 0x008fe40007ffe1ff */
[--C-:B------:R-:W-:Y:S02]  /*b9b0*/  SHF.R.U64 R15, R20, UR4, R5.reuse ;  /* 0x00000004140f7c19 */ /* 0x100fe40008001205 */
[----:B------:R-:W-:Y:S01]  /*b9c0*/  SHF.R.U32.HI R23, RZ, UR4, R5 ;  /* 0x00000004ff177c19 */ /* 0x000fe20008011605 */
[----:B--2---:R-:W-:Y:S02]  /*b9d0*/  IMAD R14, R25, R6, R14 ;  /* 0x00000006190e7224 */ /* 0x004fe400078e020e */
[----:B------:R-:W-:-:S02]  /*b9e0*/  IMAD.MOV.U32 R4, RZ, RZ, R15 ;  /* 0x000000ffff047224 */ /* 0x000fc400078e000f */
[----:B------:R-:W-:Y:S01]  /*b9f0*/  IMAD.MOV.U32 R5, RZ, RZ, R23 ;  /* 0x000000ffff057224 */ /* 0x000fe200078e0017 */
[----:B------:R-:W-:Y:S06]  /*ba00*/  @!P1 BRA `(.L_x_299) ;  /* 0x0000000000289947 */ /* 0x000fec0003800000 */
[----:B------:R-:W-:Y:S02]  /*ba10*/  ULDC UR4, c[0x0][0x64c] ;  /* 0x0001930000047ab9 */ /* 0x000fe40000000800 */
[----:B------:R-:W-:-:S05]  /*ba20*/  IADD3 R5, P1, R15, UR4, RZ ;  /* 0x000000040f057c10 */ /* 0x000fca000ff3e0ff */
[----:B------:R-:W-:-:S04]  /*ba30*/  IMAD.X R23, RZ, RZ, R23, P1 ;  /* 0x000000ffff177224 */ /* 0x000fc800008e0617 */
[----:B------:R-:W-:-:S04]  /*ba40*/  IMAD.WIDE.U32 R6, R23, UR8, RZ ;  /* 0x0000000817067c25 */ /* 0x000fc8000f8e00ff */
[----:B------:R-:W-:-:S04]  /*ba50*/  IMAD.WIDE.U32 R6, P1, R5, UR9, R6 ;  /* 0x0000000905067c25 */ /* 0x000fc8000f820006 */
[----:B------:R-:W-:-:S04]  /*ba60*/  IMAD.WIDE.U32 R4, R5, UR8, RZ ;  /* 0x0000000805047c25 */ /* 0x000fc8000f8e00ff */
[----:B------:R-:W-:Y:S01]  /*ba70*/  IMAD.MOV.U32 R4, RZ, RZ, R7 ;  /* 0x000000ffff047224 */ /* 0x000fe200078e0007 */
[----:B------:R-:W-:Y:S01]  /*ba80*/  IADD3 RZ, P3, R5, R6, RZ ;  /* 0x0000000605ff7210 */ /* 0x000fe20007f7e0ff */
[----:B------:R-:W-:-:S04]  /*ba90*/  IMAD.X R5, RZ, RZ, RZ, P1 ;  /* 0x000000ffff057224 */ /* 0x000fc800008e06ff */
[----:B------:R-:W-:-:S08]  /*baa0*/  IMAD.WIDE.U32.X R4, R23, UR9, R4, P3 ;  /* 0x0000000917047c25 */ /* 0x000fd000098e0404 */
.L_x_299:
[----:B------:R-:W-:Y:S01]  /*bab0*/  ISETP.NE.AND P1, PT, R2, 0x1, PT ;  /* 0x000000010200780c */ /* 0x000fe20003f25270 */
[----:B------:R-:W-:Y:S01]  /*bac0*/  ULDC UR4, c[0x0][0x648] ;  /* 0x0001920000047ab9 */ /* 0x000fe20000000800 */
[----:B------:R-:W-:Y:S01]  /*bad0*/  LOP3.LUT R20, R20, UR17, RZ, 0xc0, !PT ;  /* 0x0000001114147c12 */ /* 0x000fe2000f8ec0ff */
[----:B-1----:R-:W-:Y:S01]  /*bae0*/  IMAD.MOV R22, RZ, RZ, -R22 ;  /* 0x000000ffff167224 */ /* 0x002fe200078e0a16 */
[----:B------:R-:W-:Y:S01]  /*baf0*/  SHF.R.U64 R5, R4, UR4, R5 ;  /* 0x0000000404057c19 */ /* 0x000fe20008001205 */
[----:B------:R-:W-:Y:S01]  /*bb00*/  ULDC UR4, c[0x0][0x638] ;  /* 0x00018e0000047ab9 */ /* 0x000fe20000000800 */
[----:B------:R-:W-:Y:S01]  /*bb10*/  LOP3.LUT R6, R9, UR16, RZ, 0xc0, !PT ;  /* 0x0000001009067c12 */ /* 0x000fe2000f8ec0ff */
[----:B------:R-:W-:Y:S01]  /*bb20*/  ULDC UR5, c[0x0][0x610] ;  /* 0x0001840000057ab9 */ /* 0x000fe20000000800 */
[C---:B------:R-:W-:Y:S01]  /*bb30*/  IADD3 R4, -R5.reuse, RZ, RZ ;  /* 0x000000ff05047210 */ /* 0x040fe20007ffe1ff */
[----:B------:R-:W-:-:S04]  /*bb40*/  IMAD R5, R5, UR18, R20 ;  /* 0x0000001205057c24 */ /* 0x000fc8000f8e0214 */
[----:B0-----:R-:W-:Y:S02]  /*bb50*/  @P1 IMAD R14, R21, R22, R12 ;  /* 0x00000016150e1224 */ /* 0x001fe400078e020c */
[----:B------:R-:W-:Y:S01]  /*bb60*/  IMAD R15, R4, UR4, R15 ;  /* 0x00000004040f7c24 */ /* 0x000fe2000f8e020f */
[----:B------:R-:W-:Y:S01]  /*bb70*/  ULDC UR4, c[0x0][0x600] ;  /* 0x0001800000047ab9 */ /* 0x000fe20000000800 */
[----:B------:R-:W-:Y:S02]  /*bb80*/  IMAD R14, R5, UR5, R14 ;  /* 0x00000005050e7c24 */ /* 0x000fe4000f8e020e */
[----:B------:R-:W-:Y:S02]  /*bb90*/  IMAD R15, R15, UR4, R6 ;  /* 0x000000040f0f7c24 */ /* 0x000fe4000f8e0206 */
[----:B------:R-:W-:-:S03]  /*bba0*/  IMAD.MOV.U32 R4, RZ, RZ, 0x1 ;  /* 0x00000001ff047424 */ /* 0x000fc600078e00ff */
[----:B------:R-:W-:Y:S02]  /*bbb0*/  SEL R9, R15, R14, !P1 ;  /* 0x0000000e0f097207 */ /* 0x000fe40004800000 */
[----:B------:R-:W-:-:S07]  /*bbc0*/  SEL R7, R14, R15, !P1 ;  /* 0x0000000f0e077207 */ /* 0x000fce0004800000 */
.L_x_297:
[----:B------:R-:W-:Y:S05]  /*bbd0*/  BSYNC B1 ;  /* 0x0000000000017941 */ /* 0x000fea0003800000 */
.L_x_296:
[----:B------:R-:W-:-:S13]  /*bbe0*/  LOP3.LUT P1, RZ, R4, 0xff, RZ, 0xc0, !PT ;  /* 0x000000ff04ff7812 */ /* 0x000fda000782c0ff */
[----:B------:R-:W-:Y:S05]  /*bbf0*/  @P1 BRA `(.L_x_300) ;  /* 0xfffffff400481947 */ /* 0x000fea000383ffff */
[----:B------:R-:W-:Y:S05]  /*bc00*/  BSYNC B0 ;  /* 0x0000000000007941 */ /* 0x000fea0003800000 */
.L_x_288:
[----:B------:R-:W-:-:S03]  /*bc10*/  UMOV UR4, 0xffffffff ;  /* 0xffffffff00047882 */ /* 0x000fc60000000000 */
[----:B------:R-:W-:Y:S05]  /*bc20*/  BRA.DIV UR4, `(.L_x_301) ;  /* 0x0000000604187947 */ /* 0x000fea000b800000 */
[----:B------:R-:W-:-:S13]  /*bc30*/  ELECT P6, URZ, PT ;  /* 0x00000000003f782f */ /* 0x000fda00038c0000 */
.L_x_315:
[----:B------:R-:W-:Y:S04]  /*bc40*/  BSSY B0, `(.L_x_302) ;  /* 0x000002b000007945 */ /* 0x000fe80003800000 */
[----:B------:R-:W-:Y:S05]  /*bc50*/  @!P6 BRA `(.L_x_303) ;  /* 0x0000000000a4e947 */ /* 0x000fea0003800000 */
[----:B------:R-:W-:-:S04]  /*bc60*/  LOP3.LUT R19, R19, 0x2, RZ, 0xfc, !PT ;  /* 0x0000000213137812 */ /* 0x000fc800078efcff */
[----:B------:R-:W-:-:S13]  /*bc70*/  ISETP.NE.AND P0, PT, R19, 0x3, PT ;  /* 0x000000031300780c */ /* 0x000fda0003f05270 */
[----:B------:R-:W-:Y:S05]  /*bc80*/  @!P0 BRA `(.L_x_304) ;  /* 0x0000000000048947 */ /* 0x000fea0003800000 */
[----:B------:R-:W-:Y:S01]  /*bc90*/  BPT.TRAP 0x1 ;  /* 0x000000040000795c */ /* 0x000fe20000300000 */
.L_x_304:
[----:B------:R-:W0:Y:S01]  /*bca0*/  S2R R5, SR_CgaCtaId ;  /* 0x0000000000057919 */ /* 0x000e220000008800 */
[----:B------:R-:W-:Y:S02]  /*bcb0*/  MOV R2, 0x400 ;  /* 0x0000040000027802 */ /* 0x000fe40000000f00 */
[----:B------:R-:W-:Y:S02]  /*bcc0*/  SHF.L.U32 R4, R3, 0x1f, RZ ;  /* 0x0000001f03047819 */ /* 0x000fe400000006ff */
[----:B0-----:R-:W-:-:S05]  /*bcd0*/  LEA R5, R5, R2, 0x18 ;  /* 0x0000000205057211 */ /* 0x001fca00078ec0ff */
[----:B------:R-:W-:-:S04]  /*bce0*/  VIADD R5, R5, 0x20 ;  /* 0x0000002005057836 */ /* 0x000fc80000000000 */
[C---:B------:R-:W-:Y:S02]  /*bcf0*/  IMAD R7, R0.reuse, 0x8, R5 ;  /* 0x0000000800077824 */ /* 0x040fe400078e0205 */
[----:B------:R-:W-:Y:S02]  /*bd00*/  VIADD R0, R0, 0x1 ;  /* 0x0000000100007836 */ /* 0x000fe40000000000 */
[----:B------:R-:W0:Y:S03]  /*bd10*/  SYNCS.PHASECHK.TRANS64.TRYWAIT P0, [R7+URZ], R4 ;  /* 0x00000004070075a7 */ /* 0x000e26000800017f */
[----:B------:R-:W-:-:S04]  /*bd20*/  ISETP.NE.AND P1, PT, R0, 0x4, PT ;  /* 0x000000040000780c */ /* 0x000fc80003f25270 */
[----:B------:R-:W-:Y:S02]  /*bd30*/  SEL R2, RZ, 0x1, P1 ;  /* 0x00000001ff027807 */ /* 0x000fe40000800000 */
[----:B------:R-:W-:Y:S02]  /*bd40*/  SEL R0, R0, RZ, P1 ;  /* 0x000000ff00007207 */ /* 0x000fe40000800000 */
[----:B------:R-:W-:-:S03]  /*bd50*/  LOP3.LUT R9, R3, R2, RZ, 0x3c, !PT ;  /* 0x0000000203097212 */ /* 0x000fc600078e3cff */
[----:B------:R-:W-:Y:S01]  /*bd60*/  IMAD R6, R0, 0x8, R5 ;  /* 0x0000000800067824 */ /* 0x000fe200078e0205 */
[----:B------:R-:W-:Y:S01]  /*bd70*/  SHF.L.U32 R3, R9, 0x1f, RZ ;  /* 0x0000001f09037819 */ /* 0x000fe200000006ff */
[----:B0-----:R-:W-:Y:S06]  /*bd80*/  @!P0 BRA `(.L_x_305) ;  /* 0x0000000000e08947 */ /* 0x001fec0003800000 */
.L_x_316:
[----:B------:R-:W1:Y:S01]  /*bd90*/  SYNCS.PHASECHK.TRANS64.TRYWAIT P0, [R6+URZ], R3 ;  /* 0x00000003060075a7 */ /* 0x000e62000800017f */
[----:B------:R-:W-:-:S05]  /*bda0*/  VIADD R0, R0, 0x1 ;  /* 0x0000000100007836 */ /* 0x000fca0000000000 */
[----:B------:R-:W-:-:S04]  /*bdb0*/  ISETP.NE.AND P1, PT, R0, 0x4, PT ;  /* 0x000000040000780c */ /* 0x000fc80003f25270 */
[----:B------:R-:W-:Y:S02]  /*bdc0*/  SEL R2, RZ, 0x1, P1 ;  /* 0x00000001ff027807 */ /* 0x000fe40000800000 */
[----:B------:R-:W-:Y:S02]  /*bdd0*/  SEL R0, R0, RZ, P1 ;  /* 0x000000ff00007207 */ /* 0x000fe40000800000 */
[----:B------:R-:W-:Y:S02]  /*bde0*/  LOP3.LUT R9, R9, R2, RZ, 0x3c, !PT ;  /* 0x0000000209097212 */ /* 0x000fe400078e3cff */
[----:B0-----:R-:W-:Y:S02]  /*bdf0*/  LEA R7, R0, R5, 0x3 ;  /* 0x0000000500077211 */ /* 0x001fe400078e18ff */
[----:B------:R-:W-:Y:S01]  /*be00*/  SHF.L.U32 R4, R9, 0x1f, RZ ;  /* 0x0000001f09047819 */ /* 0x000fe200000006ff */
[----:B-1----:R-:W-:Y:S06]  /*be10*/  @!P0 BRA `(.L_x_306) ;  /* 0x0000000000d08947 */ /* 0x002fec0003800000 */
.L_x_317:
[----:B------:R-:W1:Y:S01]  /*be20*/  SYNCS.PHASECHK.TRANS64.TRYWAIT P0, [R7+URZ], R4 ;  /* 0x00000004070075a7 */ /* 0x000e62000800017f */
[----:B------:R-:W-:-:S05]  /*be30*/  VIADD R0, R0, 0x1 ;  /* 0x0000000100007836 */ /* 0x000fca0000000000 */
[----:B------:R-:W-:-:S04]  /*be40*/  ISETP.NE.AND P1, PT, R0, 0x4, PT ;  /* 0x000000040000780c */ /* 0x000fc80003f25270 */
[----:B------:R-:W-:Y:S02]  /*be50*/  SEL R2, RZ, 0x1, P1 ;  /* 0x00000001ff027807 */ /* 0x000fe40000800000 */
[----:B------:R-:W-:Y:S02]  /*be60*/  SEL R0, R0, RZ, P1 ;  /* 0x000000ff00007207 */ /* 0x000fe40000800000 */
[----:B------:R-:W-:Y:S01]  /*be70*/  LOP3.LUT R2, R9, R2, RZ, 0x3c, !PT ;  /* 0x0000000209027212 */ /* 0x000fe200078e3cff */
[----:B-1----:R-:W-:Y:S06]  /*be80*/  @!P0 BRA `(.L_x_307) ;  /* 0x0000000000c88947 */ /* 0x002fec0003800000 */
.L_x_318:
[----:B------:R-:W-:Y:S01]  /*be90*/  IMAD R5, R0, 0x8, R5 ;  /* 0x0000000800057824 */ /* 0x000fe200078e0205 */
[----:B------:R-:W-:-:S07]  /*bea0*/  SHF.L.U32 R0, R2, 0x1f, RZ ;  /* 0x0000001f02007819 */ /* 0x000fce00000006ff */
.L_x_308:
[----:B--2---:R2:W3:Y:S02]  /*beb0*/  SYNCS.PHASECHK.TRANS64.TRYWAIT P0, [R5+URZ], R0 ;  /* 0x00000000050075a7 */ /* 0x0044e4000800017f */
[----:B---3--:R-:W-:Y:S05]  /*bec0*/  @!P0 NANOSLEEP.SYNCS 0x989680 ;  /* 0x009896800000895d */ /* 0x008fea0003900000 */
[----:B------:R-:W3:Y:S02]  /*bed0*/  @!P0 SYNCS.PHASECHK.TRANS64 P0, [R5+URZ], R0 ;  /* 0x00000000050085a7 */ /* 0x000ee4000800007f */
[----:B---3--:R-:W-:Y:S05]  /*bee0*/  @!P0 BRA `(.L_x_308) ;  /* 0xfffffffc00f08947 */ /* 0x008fea000383ffff */
.L_x_303:
[----:B------:R-:W-:Y:S05]  /*bef0*/  BSYNC B0 ;  /* 0x0000000000007941 */ /* 0x000fea0003800000 */
.L_x_302:
[----:B------:R-:W-:Y:S05]  /*bf00*/  EXIT ;  /* 0x000000000000794d */ /* 0x000fea0003800000 */
.L_x_17:
[----:B---3--:R3:W4:Y:S02]  /*bf10*/  SYNCS.PHASECHK.TRANS64.TRYWAIT P1, [R3+URZ], R0 ;  /* 0x00000000030075a7 */ /* 0x008724000802017f */
[----:B----4-:R-:W-:Y:S05]  /*bf20*/  @!P1 NANOSLEEP.SYNCS 0x989680 ;  /* 0x009896800000995d */ /* 0x010fea0003900000 */
[----:B------:R-:W4:Y:S02]  /*bf30*/  @!P1 SYNCS.PHASECHK.TRANS64 P1, [R3+URZ], R0 ;  /* 0x00000000030095a7 */ /* 0x000f24000802007f */
[----:B----4-:R-:W-:Y:S05]  /*bf40*/  @!P1 BRA `(.L_x_17) ;  /* 0xfffffffc00f09947 */ /* 0x010fea000383ffff */
[----:B------:R-:W-:Y:S05]  /*bf50*/  BRA `(.L_x_16) ;  /* 0xffffff5000ac7947 */ /* 0x000fea000383ffff */
.L_x_22:
[----:B-1----:R-:W-:-:S04]  /*bf60*/  IMAD.U32 R4, RZ, RZ, UR8 ;  /* 0x00000008ff047e24 */ /* 0x002fc8000f8e00ff */
[----:B------:R1:W2:Y:S03]  /*bf70*/  SYNCS.PHASECHK.TRANS64.TRYWAIT P1, [R4+URZ], R3 ;  /* 0x00000003040075a7 */ /* 0x0002a6000802017f */
[----:B--2---:R-:W-:Y:S05]  /*bf80*/  @!P1 NANOSLEEP.SYNCS 0x989680 ;  /* 0x009896800000995d */ /* 0x004fea0003900000 */
[----:B------:R-:W2:Y:S02]  /*bf90*/  @!P1 SYNCS.PHASECHK.TRANS64 P1, [R4+URZ], R3 ;  /* 0x00000003040095a7 */ /* 0x000ea4000802007f */
[----:B--2---:R-:W-:Y:S05]  /*bfa0*/  @!P1 BRA `(.L_x_22) ;  /* 0xfffffffc00ec9947 */ /* 0x004fea000383ffff */
[----:B------:R-:W-:Y:S05]  /*bfb0*/  BRA `(.L_x_21) ;  /* 0xffffff54007c7947 */ /* 0x000fea000383ffff */
.L_x_289:
[----:B------:R-:W-:Y:S01]  /*bfc0*/  BSSY B1, `(.L_x_309) ;  /* 0x0000006000017945 */ /* 0x000fe20003800000 */
[----:B------:R-:W-:-:S07]  /*bfd0*/  IMAD.MOV.U32 R15, RZ, RZ, -0x1 ;  /* 0xffffffffff0f7424 */ /* 0x000fce00078e00ff */
[----:B------:R-:W-:Y:S05]  /*bfe0*/  WARPSYNC.COLLECTIVE R15, `(.L_x_310) ;  /* 0x000000000f0c7348 */ /* 0x000fea0003c00000 */
[----:B------:R-:W-:Y:S02]  /*bff0*/  ELECT P6, UR62, PT ;  /* 0x00000000003e782f */ /* 0x000fe400038c0000 */
[----:B------:R-:W-:Y:S01]  /*c000*/  MOV R14, UR62 ;  /* 0x0000003e000e7c02 */ /* 0x000fe20008000f00 */
[----:B------:R-:W-:Y:S10]  /*c010*/  ENDCOLLECTIVE ;  /* 0x000000000000791b */ /* 0x000ff40003800000 */
.L_x_310:
[----:B------:R-:W-:Y:S05]  /*c020*/  BSYNC B1 ;  /* 0x0000000000017941 */ /* 0x000fea0003800000 */
.L_x_309:
[----:B------:R-:W-:Y:S05]  /*c030*/  BRA `(.L_x_311) ;  /* 0xfffffff000447947 */ /* 0x000fea000383ffff */
.L_x_292:
[----:B0-----:R0:W1:Y:S02]  /*c040*/  SYNCS.PHASECHK.TRANS64.TRYWAIT P1, [R12+URZ+0x20], R7 ;  /* 0x000020070c0075a7 */ /* 0x001064000802017f */
[----:B-1----:R-:W-:Y:S05]  /*c050*/  @!P1 NANOSLEEP.SYNCS 0x989680 ;  /* 0x009896800000995d */ /* 0x002fea0003900000 */
[----:B------:R-:W1:Y:S02]  /*c060*/  @!P1 SYNCS.PHASECHK.TRANS64 P1, [R12+URZ+0x20], R7 ;  /* 0x000020070c0095a7 */ /* 0x000e64000802007f */
[----:B-1----:R-:W-:Y:S05]  /*c070*/  @!P1 BRA `(.L_x_292) ;  /* 0xfffffffc00f09947 */ /* 0x002fea000383ffff */
[----:B------:R-:W-:Y:S05]  /*c080*/  BRA `(.L_x_312) ;  /* 0xfffffff000787947 */ /* 0x000fea000383ffff */
.L_x_301:
[----:B------:R-:W-:Y:S01]  /*c090*/  BSSY B0, `(.L_x_313) ;  /* 0x0000006000007945 */ /* 0x000fe20003800000 */
[----:B------:R-:W-:-:S07]  /*c0a0*/  IMAD.MOV.U32 R15, RZ, RZ, -0x1 ;  /* 0xffffffffff0f7424 */ /* 0x000fce00078e00ff */
[----:B------:R-:W-:Y:S05]  /*c0b0*/  WARPSYNC.COLLECTIVE R15, `(.L_x_314) ;  /* 0x000000000f0c7348 */ /* 0x000fea0003c00000 */
[----:B------:R-:W-:Y:S02]  /*c0c0*/  ELECT P6, UR62, PT ;  /* 0x00000000003e782f */ /* 0x000fe400038c0000 */
[----:B------:R-:W-:Y:S01]  /*c0d0*/  MOV R14, UR62 ;  /* 0x0000003e000e7c02 */ /* 0x000fe20008000f00 */
[----:B------:R-:W-:Y:S10]  /*c0e0*/  ENDCOLLECTIVE ;  /* 0x000000000000791b */ /* 0x000ff40003800000 */
.L_x_314:
[----:B------:R-:W-:Y:S05]  /*c0f0*/  BSYNC B0 ;  /* 0x0000000000007941 */ /* 0x000fea0003800000 */
.L_x_313:
[----:B------:R-:W-:Y:S05]  /*c100*/  BRA `(.L_x_315) ;  /* 0xfffffff800cc7947 */ /* 0x000fea000383ffff */
.L_x_305:
[----:B0-----:R0:W1:Y:S02]  /*c110*/  SYNCS.PHASECHK.TRANS64.TRYWAIT P0, [R7+URZ], R4 ;  /* 0x00000004070075a7 */ /* 0x001064000800017f */
[----:B-1----:R-:W-:Y:S05]  /*c120*/  @!P0 NANOSLEEP.SYNCS 0x989680 ;  /* 0x009896800000895d */ /* 0x002fea0003900000 */
[----:B------:R-:W1:Y:S02]  /*c130*/  @!P0 SYNCS.PHASECHK.TRANS64 P0, [R7+URZ], R4 ;  /* 0x00000004070085a7 */ /* 0x000e64000800007f */
[----:B-1----:R-:W-:Y:S05]  /*c140*/  @!P0 BRA `(.L_x_305) ;  /* 0xfffffffc00f08947 */ /* 0x002fea000383ffff */
[----:B------:R-:W-:Y:S05]  /*c150*/  BRA `(.L_x_316) ;  /* 0xfffffffc000c7947 */ /* 0x000fea000383ffff */
.L_x_306:
[----:B0-----:R0:W1:Y:S02]  /*c160*/  SYNCS.PHASECHK.TRANS64.TRYWAIT P0, [R6+URZ], R3 ;  /* 0x00000003060075a7 */ /* 0x001064000800017f */
[----:B-1----:R-:W-:Y:S05]  /*c170*/  @!P0 NANOSLEEP.SYNCS 0x989680 ;  /* 0x009896800000895d */ /* 0x002fea0003900000 */
[----:B------:R-:W1:Y:S02]  /*c180*/  @!P0 SYNCS.PHASECHK.TRANS64 P0, [R6+URZ], R3 ;  /* 0x00000003060085a7 */ /* 0x000e64000800007f */
[----:B-1----:R-:W-:Y:S05]  /*c190*/  @!P0 BRA `(.L_x_306) ;  /* 0xfffffffc00f08947 */ /* 0x002fea000383ffff */
[----:B------:R-:W-:Y:S05]  /*c1a0*/  BRA `(.L_x_317) ;  /* 0xfffffffc001c7947 */ /* 0x000fea000383ffff */
.L_x_307:
[----:B-1----:R1:W2:Y:S02]  /*c1b0*/  SYNCS.PHASECHK.TRANS64.TRYWAIT P0, [R7+URZ], R4 ;  /* 0x00000004070075a7 */ /* 0x0022a4000800017f */
[----:B--2---:R-:W-:Y:S05]  /*c1c0*/  @!P0 NANOSLEEP.SYNCS 0x989680 ;  /* 0x009896800000895d */ /* 0x004fea0003900000 */
[----:B------:R-:W2:Y:S02]  /*c1d0*/  @!P0 SYNCS.PHASECHK.TRANS64 P0, [R7+URZ], R4 ;  /* 0x00000004070085a7 */ /* 0x000ea4000800007f */
[----:B--2---:R-:W-:Y:S05]  /*c1e0*/  @!P0 BRA `(.L_x_307) ;  /* 0xfffffffc00f08947 */ /* 0x004fea000383ffff */
[----:B------:R-:W-:Y:S05]  /*c1f0*/  BRA `(.L_x_318) ;  /* 0xfffffffc00247947 */ /* 0x000fea000383ffff */
.L_x_319:
[----:B------:R-:W-:-:S00]  /*c200*/  BRA `(.L_x_319) ;  /* 0xfffffffc00fc7947 */ /* 0x000fc0000383ffff */
[----:B------:R-:W-:-:S00]  /*c210*/  NOP ;  /* 0x0000000000007918 */ /* 0x000fc00000000000 */
        /* <DEDUP_REMOVED lines=14> */
.L_x_320:


//--------------------- .nv.global.init           --------------------------
	.section	.nv.global.init,"aw",@progbits
.nv.global.init:
	.type		$str$22,@object
	.size		$str$22,($str$23 - $str$22)
$str$22:
        /*0000*/ 	.byte	0x6b, 0x5f, 0x74, 0x69, 0x6c, 0x65, 0x5f, 0x63, 0x6f, 0x75, 0x6e, 0x74, 0x20, 0x3e, 0x3d, 0x20
        /*0010*/ 	.byte	0x31, 0x00
	.type		$str$23,@object
	.size		$str$23,(__unnamed_1 - $str$23)
$str$23:
        /*0012*/ 	.byte	0x2f, 0x74, 0x6d, 0x70, 0x2f, 0x63, 0x75, 0x74, 0x6c, 0x61, 0x73, 0x73, 0x5f, 0x73, 0x77, 0x65
        /*0022*/ 	.byte	0x65, 0x70, 0x5f, 0x73, 0x72, 0x63, 0x2f, 0x69, 0x6e, 0x63, 0x6c, 0x75, 0x64, 0x65, 0x2f, 0x63
        /*0032*/ 	.byte	0x75, 0x74, 0x6c, 0x61, 0x73, 0x73, 0x2f, 0x67, 0x65, 0x6d, 0x6d, 0x2f, 0x63, 0x6f, 0x6c, 0x6c
        /*0042*/ 	.byte	0x65, 0x63, 0x74, 0x69, 0x76, 0x65, 0x2f, 0x73, 0x6d, 0x39, 0x30, 0x5f, 0x6d, 0x6d, 0x61, 0x5f
        /*0052*/ 	.byte	0x74, 0x6d, 0x61, 0x5f, 0x67, 0x6d, 0x6d, 0x61, 0x5f, 0x73, 0x73, 0x5f, 0x77, 0x61, 0x72, 0x70
        /*0062*/ 	.byte	0x73, 0x70, 0x65, 0x63, 0x69, 0x61, 0x6c, 0x69, 0x7a, 0x65, 0x64, 0x2e, 0x68, 0x70, 0x70, 0x00
	.type		__unnamed_1,@object
	.size		__unnamed_1,(.L_0 - __unnamed_1)
__unnamed_1:
        /*0072*/ 	.byte	0x76, 0x6f, 0x69, 0x64, 0x20, 0x63, 0x75, 0x74, 0x6c, 0x61, 0x73, 0x73, 0x3a, 0x3a, 0x67, 0x65
        /* <DEDUP_REMOVED lines=179> */
        /*0bb2*/ 	.byte	0x65, 0x3a, 0x3a, 0x69, 0x64, 0x65, 0x6e, 0x74, 0x69, 0x74, 0x79, 0x5d, 0x00
.L_0:


//--------------------- .nv.shared._ZN7cutlass13device_kernelINS_4gemm6kernel13GemmUniversalIN4cute5tupleIJiiiiEEENS1_10collective13CollectiveMmaINS1_34MainloopSm90TmaGmmaWarpSpecializedILi4ENS5_IJNS4_1CILi1EEESB_SB_EEENS1_35KernelTmaWarpSpecializedCooperativeEEENS5_IJNSA_ILi256EEENSA_ILi128EEENSA_ILi32EEEEEENS_6half_tENS5_IJlSB_lEEESJ_SK_NS4_8TiledMMAINS4_8MMA_AtomIJNS4_4SM904GMMA26MMA_64x128x16_F32F16F16_SSILNSO_5MajorE0ELSQ_0ELNSO_7ScaleInE1ELSR_1EEEEEENS4_6LayoutINS5_IJNSA_ILi2EEESB_SB_EEENS5_IJSB_NSA_ILi0EEESX_EEEEENS5_IJNS4_10UnderscoreES10_S10_EEEEENS4_13SM90_TMA_LOADENS4_14ComposedLayoutINS4_7SwizzleILi2ELi4ELi3EEENS4_18smem_ptr_flag_bitsILi16EEENSU_INS5_IJNSA_ILi8EEESH_EEENS5_IJSH_SB_EEEEEEEvNS4_8identityES13_S1D_vS1E_EENS_8epilogue10collective6detail29Sm90TmaWarpSpecializedAdapterINS1H_15DefaultEpilogueISJ_SK_SK_NS1G_6thread17LinearCombinationISJ_Li1EffLNS1L_9ScaleType4KindE0ELNS_15FloatRoundStyleE2ESJ_EENS1_15EpilogueDefaultEEEEEvvEEEEvNT_6ParamsE --------------------------
	.section	.nv.shared._ZN7cutlass13device_kernelINS_4gemm6kernel13GemmUniversalIN4cute5tupleIJiiiiEEENS1_10collective13CollectiveMmaINS1_34MainloopSm90TmaGmmaWarpSpecializedILi4ENS5_IJNS4_1CILi1EEESB_SB_EEENS1_35KernelTmaWarpSpecializedCooperativeEEENS5_IJNSA_ILi256EEENSA_ILi128EEENSA_ILi32EEEEEENS_6half_tENS5_IJlSB_lEEESJ_SK_NS4_8TiledMMAINS4_8MMA_AtomIJNS4_4SM904GMMA26MMA_64x128x16_F32F16F16_SSILNSO_5MajorE0ELSQ_0ELNSO_7ScaleInE1ELSR_1EEEEEENS4_6LayoutINS5_IJNSA_ILi2EEESB_SB_EEENS5_IJSB_NSA_ILi0EEESX_EEEEENS5_IJNS4_10UnderscoreES10_S10_EEEEENS4_13SM90_TMA_LOADENS4_14ComposedLayoutINS4_7SwizzleILi2ELi4ELi3EEENS4_18smem_ptr_flag_bitsILi16EEENSU_INS5_IJNSA_ILi8EEESH_EEENS5_IJSH_SB_EEEEEEEvNS4_8identityES13_S1D_vS1E_EENS_8epilogue10collective6detail29Sm90TmaWarpSpecializedAdapterINS1H_15DefaultEpilogueISJ_SK_SK_NS1G_6thread17LinearCombinationISJ_Li1EffLNS1L_9ScaleType4KindE0ELNS_15FloatRoundStyleE2ESJ_EENS1_15EpilogueDefaultEEEEEvvEEEEvNT_6ParamsE,"aw",@nobits
	.sectionflags	@""
	.align	16
	.zero		1024


//--------------------- .nv.shared.reserved.0     --------------------------
	.section	.nv.shared.reserved.0,"aw",@nobits
	.weak		__nv_reservedSMEM_offset_0_alias
	.size		__nv_reservedSMEM_offset_0_alias, 0, 0
	.other		__nv_reservedSMEM_offset_0_alias,@"STO_CUDA_RESERVED_SHARED STV_DEFAULT"
__nv_reservedSMEM_offset_0_alias:
	.zero		0


//--------------------- .nv.global                --------------------------
	.section	.nv.global,"aw",@nobits
.nv.global:
	.type		_ZN39_INTERNAL_9d7355ee_4_k_cu_644f435e_30854cute1_E,@object
	.size		_ZN39_INTERNAL_9d7355ee_4_k_cu_644f435e_30854cute1_E,(_ZN39_INTERNAL_9d7355ee_4_k_cu_644f435e_30854cuda3std3__45__cpo6cbeginE - _ZN39_INTERNAL_9d7355ee_4_k_cu_644f435e_30854cute1_E)
_ZN39_INTERNAL_9d7355ee_4_k_cu_644f435e_30854cute1_E:
	.zero		1
	.type		_ZN39_INTERNAL_9d7355ee_4_k_cu_644f435e_30854cuda3std3__45__cpo6cbeginE,@object
	.size		_ZN39_INTERNAL_9d7355ee_4_k_cu_644f435e_30854cuda3std3__45__cpo6cbeginE,(_ZN39_INTERNAL_9d7355ee_4_k_cu_644f435e_30854cuda3std3__48in_placeE - _ZN39_INTERNAL_9d7355ee_4_k_cu_644f435e_30854cuda3std3__45__cpo6cbeginE)
_ZN39_INTERNAL_9d7355ee_4_k_cu_644f435e_30854cuda3std3__45__cpo6cbeginE:
	.zero		1
	.type		_ZN39_INTERNAL_9d7355ee_4_k_cu_644f435e_30854cuda3std3__48in_placeE,@object
	.size		_ZN39_INTERNAL_9d7355ee_4_k_cu_644f435e_30854cuda3std3__48in_placeE,(_ZN39_INTERNAL_9d7355ee_4_k_cu_644f435e_30854cuda3std6ranges3__45__cpo9iter_moveE - _ZN39_INTERNAL_9d7355ee_4_k_cu_644f435e_30854cuda3std3__48in_placeE)
_ZN39_INTERNAL_9d7355ee_4_k_cu_644f435e_30854cuda3std3__48in_placeE:
	.zero		1
	.type		_ZN39_INTERNAL_9d7355ee_4_k_cu_644f435e_30854cuda3std6ranges3__45__cpo9iter_moveE,@object
	.size		_ZN39_INTERNAL_9d7355ee_4_k_cu_644f435e_30854cuda3std6ranges3__45__cpo9iter_moveE,(_ZN39_INTERNAL_9d7355ee_4_k_cu_644f435e_30854cuda3std3__45__cpo5beginE - _ZN39_INTERNAL_9d7355ee_4_k_cu_644f435e_30854cuda3std6ranges3__45__cpo9iter_moveE)
_ZN39_INTERNAL_9d7355ee_4_k_cu_644f435e_30854cuda3std6ranges3__45__cpo9iter_moveE:
	.zero		1
	.type		_ZN39_INTERNAL_9d7355ee_4_k_cu_644f435e_30854cuda3std3__45__cpo5beginE,@object
	.size		_ZN39_INTERNAL_9d7355ee_4_k_cu_644f435e_30854cuda3std3__45__cpo5beginE,(_ZN39_INTERNAL_9d7355ee_4_k_cu_644f435e_30854cuda3std3__441_GLOBAL__N__9d7355ee_4_k_cu_644f435e_30856ignoreE - _ZN39_INTERNAL_9d7355ee_4_k_cu_644f435e_30854cuda3std3__45__cpo5beginE)
_ZN39_INTERNAL_9d7355ee_4_k_cu_644f435e_30854cuda3std3__45__cpo5beginE:
	.zero		1
	.type		_ZN39_INTERNAL_9d7355ee_4_k_cu_644f435e_30854cuda3std3__441_GLOBAL__N__9d7355ee_4_k_cu_644f435e_30856ignoreE,@object
	.size		_ZN39_INTERNAL_9d7355ee_4_k_cu_644f435e_30854cuda3std3__441_GLOBAL__N__9d7355ee_4_k_cu_644f435e_30856ignoreE,(_ZN39_INTERNAL_9d7355ee_4_k_cu_644f435e_30854cute7productE - _ZN39_INTERNAL_9d7355ee_4_k_cu_644f435e_30854cuda3std3__441_GLOBAL__N__9d7355ee_4_k_cu_644f435e_30856ignoreE)
_ZN39_INTERNAL_9d7355ee_4_k_cu_644f435e_30854cuda3std3__441_GLOBAL__N__9d7355ee_4_k_cu_644f435e_30856ignoreE:
	.zero		1
	.type		_ZN39_INTERNAL_9d7355ee_4_k_cu_644f435e_30854cute7productE,@object
	.size		_ZN39_INTERNAL_9d7355ee_4_k_cu_644f435e_30854cute7productE,(_ZN39_INTERNAL_9d7355ee_4_k_cu_644f435e_30854cuda3std3__45__cpo3endE - _ZN39_INTERNAL_9d7355ee_4_k_cu_644f435e_30854cute7productE)
_ZN39_INTERNAL_9d7355ee_4_k_cu_644f435e_30854cute7productE:
	.zero		1
	.type		_ZN39_INTERNAL_9d7355ee_4_k_cu_644f435e_30854cuda3std3__45__cpo3endE,@object
	.size		_ZN39_INTERNAL_9d7355ee_4_k_cu_644f435e_30854cuda3std3__45__cpo3endE,(_ZN39_INTERNAL_9d7355ee_4_k_cu_644f435e_30854cuda3std3__419piecewise_constructE - _ZN39_INTERNAL_9d7355ee_4_k_cu_644f435e_30854cuda3std3__45__cpo3endE)
_ZN39_INTERNAL_9d7355ee_4_k_cu_644f435e_30854cuda3std3__45__cpo3endE:
	.zero		1
	.type		_ZN39_INTERNAL_9d7355ee_4_k_cu_644f435e_30854cuda3std3__419piecewise_constructE,@object
	.size		_ZN39_INTERNAL_9d7355ee_4_k_cu_644f435e_30854cuda3std3__419piecewise_constructE,(_ZN39_INTERNAL_9d7355ee_4_k_cu_644f435e_30854cuda3std3__45__cpo4cendE - _ZN39_INTERNAL_9d7355ee_4_k_cu_644f435e_30854cuda3std3__419piecewise_constructE)
_ZN39_INTERNAL_9d7355ee_4_k_cu_644f435e_30854cuda3std3__419piecewise_constructE:
	.zero		1
	.type		_ZN39_INTERNAL_9d7355ee_4_k_cu_644f435e_30854cuda3std3__45__cpo4cendE,@object
	.size		_ZN39_INTERNAL_9d7355ee_4_k_cu_644f435e_30854cuda3std3__45__cpo4cendE,(_ZN39_INTERNAL_9d7355ee_4_k_cu_644f435e_30854cuda3std6ranges3__45__cpo4swapE - _ZN39_INTERNAL_9d7355ee_4_k_cu_644f435e_30854cuda3std3__45__cpo4cendE)
_ZN39_INTERNAL_9d7355ee_4_k_cu_644f435e_30854cuda3std3__45__cpo4cendE:
	.zero		1
	.type		_ZN39_INTERNAL_9d7355ee_4_k_cu_644f435e_30854cuda3std6ranges3__45__cpo4swapE,@object
	.size		_ZN39_INTERNAL_9d7355ee_4_k_cu_644f435e_30854cuda3std6ranges3__45__cpo4swapE,(.L_8 - _ZN39_INTERNAL_9d7355ee_4_k_cu_644f435e_30854cuda3std6ranges3__45__cpo4swapE)
_ZN39_INTERNAL_9d7355ee_4_k_cu_644f435e_30854cuda3std6ranges3__45__cpo4swapE:
	.zero		1
.L_8:


//--------------------- .nv.constant0._ZN7cutlass13device_kernelINS_4gemm6kernel13GemmUniversalIN4cute5tupleIJiiiiEEENS1_10collective13CollectiveMmaINS1_34MainloopSm90TmaGmmaWarpSpecializedILi4ENS5_IJNS4_1CILi1EEESB_SB_EEENS1_35KernelTmaWarpSpecializedCooperativeEEENS5_IJNSA_ILi256EEENSA_ILi128EEENSA_ILi32EEEEEENS_6half_tENS5_IJlSB_lEEESJ_SK_NS4_8TiledMMAINS4_8MMA_AtomIJNS4_4SM904GMMA26MMA_64x128x16_F32F16F16_SSILNSO_5MajorE0ELSQ_0ELNSO_7ScaleInE1ELSR_1EEEEEENS4_6LayoutINS5_IJNSA_ILi2EEESB_SB_EEENS5_IJSB_NSA_ILi0EEESX_EEEEENS5_IJNS4_10UnderscoreES10_S10_EEEEENS4_13SM90_TMA_LOADENS4_14ComposedLayoutINS4_7SwizzleILi2ELi4ELi3EEENS4_18smem_ptr_flag_bitsILi16EEENSU_INS5_IJNSA_ILi8EEESH_EEENS5_IJSH_SB_EEEEEEEvNS4_8identityES13_S1D_vS1E_EENS_8epilogue10collective6detail29Sm90TmaWarpSpecializedAdapterINS1H_15DefaultEpilogueISJ_SK_SK_NS1G_6thread17LinearCombinationISJ_Li1EffLNS1L_9ScaleType4KindE0ELNS_15FloatRoundStyleE2ESJ_EENS1_15EpilogueDefaultEEEEEvvEEEEvNT_6ParamsE --------------------------
	.section	.nv.constant0._ZN7cutlass13device_kernelINS_4gemm6kernel13GemmUniversalIN4cute5tupleIJiiiiEEENS1_10collective13CollectiveMmaINS1_34MainloopSm90TmaGmmaWarpSpecializedILi4ENS5_IJNS4_1CILi1EEESB_SB_EEENS1_35KernelTmaWarpSpecializedCooperativeEEENS5_IJNSA_ILi256EEENSA_ILi128EEENSA_ILi32EEEEEENS_6half_tENS5_IJlSB_lEEESJ_SK_NS4_8TiledMMAINS4_8MMA_AtomIJNS4_4SM904GMMA26MMA_64x128x16_F32F16F16_SSILNSO_5MajorE0ELSQ_0ELNSO_7ScaleInE1ELSR_1EEEEEENS4_6LayoutINS5_IJNSA_ILi2EEESB_SB_EEENS5_IJSB_NSA_ILi0EEESX_EEEEENS5_IJNS4_10UnderscoreES10_S10_EEEEENS4_13SM90_TMA_LOADENS4_14ComposedLayoutINS4_7SwizzleILi2ELi4ELi3EEENS4_18smem_ptr_flag_bitsILi16EEENSU_INS5_IJNSA_ILi8EEESH_EEENS5_IJSH_SB_EEEEEEEvNS4_8identityES13_S1D_vS1E_EENS_8epilogue10collective6detail29Sm90TmaWarpSpecializedAdapterINS1H_15DefaultEpilogueISJ_SK_SK_NS1G_6thread17LinearCombinationISJ_Li1EffLNS1L_9ScaleType4KindE0ELNS_15FloatRoundStyleE2ESJ_EENS1_15EpilogueDefaultEEEEEvvEEEEvNT_6ParamsE,"a",@progbits
	.sectionflags	@""
	.align	4
.nv.constant0._ZN7cutlass13device_kernelINS_4gemm6kernel13GemmUniversalIN4cute5tupleIJiiiiEEENS1_10collective13CollectiveMmaINS1_34MainloopSm90TmaGmmaWarpSpecializedILi4ENS5_IJNS4_1CILi1EEESB_SB_EEENS1_35KernelTmaWarpSpecializedCooperativeEEENS5_IJNSA_ILi256EEENSA_ILi128EEENSA_ILi32EEEEEENS_6half_tENS5_IJlSB_lEEESJ_SK_NS4_8TiledMMAINS4_8MMA_AtomIJNS4_4SM904GMMA26MMA_64x128x16_F32F16F16_SSILNSO_5MajorE0ELSQ_0ELNSO_7ScaleInE1ELSR_1EEEEEENS4_6LayoutINS5_IJNSA_ILi2EEESB_SB_EEENS5_IJSB_NSA_ILi0EEESX_EEEEENS5_IJNS4_10UnderscoreES10_S10_EEEEENS4_13SM90_TMA_LOADENS4_14ComposedLayoutINS4_7SwizzleILi2ELi4ELi3EEENS4_18smem_ptr_flag_bitsILi16EEENSU_INS5_IJNSA_ILi8EEESH_EEENS5_IJSH_SB_EEEEEEEvNS4_8identityES13_S1D_vS1E_EENS_8epilogue10collective6detail29Sm90TmaWarpSpecializedAdapterINS1H_15DefaultEpilogueISJ_SK_SK_NS1G_6thread17LinearCombinationISJ_Li1EffLNS1L_9ScaleType4KindE0ELNS_15FloatRoundStyleE2ESJ_EENS1_15EpilogueDefaultEEEEEvvEEEEvNT_6ParamsE:
	.zero		1664


//--------------------- SYMBOLS --------------------------

	.type		.nv.reservedSmem.offset0,@object
	.size		.nv.reservedSmem.offset0,0x4
	.type		__assertfail,@function
